	.target	sm_90a

	.elftype	@"ET_EXEC"


//--------------------- .note.nv.tkinfo           --------------------------
	.section	.note.nv.tkinfo,"",@"SHT_NOTE"
	.sectionflags	@"SHF_NOTE_NV_TKINFO"
	.tkinfo
        /*0018*/ 	.word	0x00000002
        /*0030*/ 	.string	""
        /*0030*/ 	.string	"ptxas"
        /*0030*/ 	.string	"Cuda compilation tools, release 13.0, V13.0.88"
        /*0030*/ 	.string	"Build cuda_13.0.r13.0/compiler.36424714_0"
        /*0030*/ 	.string	"-arch sm_90a -m 64 "



//--------------------- .note.nv.cuinfo           --------------------------
	.section	.note.nv.cuinfo,"",@"SHT_NOTE"
	.sectionflags	@"SHF_NOTE_NV_CUINFO"
        /*0018*/ 	.short	0x0002
        /*001a*/ 	.short	0x005a
        /*001c*/ 	.short	0x0082
	.zero		2


//--------------------- .nv.info                  --------------------------
	.section	.nv.info,"",@"SHT_CUDA_INFO"
	.align	4


	//----- nvinfo : EIATTR_REGCOUNT
	.align		4
        /*0000*/ 	.byte	0x04, 0x2f
        /*0002*/ 	.short	(.L_16 - .L_15)
	.align		4
.L_15:
        /*0004*/ 	.word	index@(_ZN7cutlass13device_kernelINS_4fmha6kernel28FmhaKernelTmaWarpSpecializedINS1_10collective30FmhaMainloopTmaWarpSpecializedINS_6half_tEffN4cute5tupleIJNS7_1CILi128EEENS9_ILi64EEESA_EEENS8_IJiNS9_ILi1EEENS8_IJiiEEEEEESF_SF_NS4_12CausalFusionEJEEENS4_15FmhaFwdEpilogueIS6_fNS8_IJSB_SA_SB_EEEEENS2_23IndividualTileSchedulerEJEEEEEvNT_6ParamsE)
        /*0008*/ 	.word	0x000000a8


	//----- nvinfo : EIATTR_FRAME_SIZE
	.align		4
.L_16:
        /*000c*/ 	.byte	0x04, 0x11
        /*000e*/ 	.short	(.L_18 - .L_17)
	.align		4
.L_17:
        /*0010*/ 	.word	index@($__internal_0_$__cuda_sm20_rcp_rn_f32_slowpath)
        /*0014*/ 	.word	0x00000000


	//----- nvinfo : EIATTR_FRAME_SIZE
	.align		4
.L_18:
        /*0018*/ 	.byte	0x04, 0x11
        /*001a*/ 	.short	(.L_20 - .L_19)
	.align		4
.L_19:
        /*001c*/ 	.word	index@(_ZN7cutlass13device_kernelINS_4fmha6kernel28FmhaKernelTmaWarpSpecializedINS1_10collective30FmhaMainloopTmaWarpSpecializedINS_6half_tEffN4cute5tupleIJNS7_1CILi128EEENS9_ILi64EEESA_EEENS8_IJiNS9_ILi1EEENS8_IJiiEEEEEESF_SF_NS4_12CausalFusionEJEEENS4_15FmhaFwdEpilogueIS6_fNS8_IJSB_SA_SB_EEEEENS2_23IndividualTileSchedulerEJEEEEEvNT_6ParamsE)
        /*0020*/ 	.word	0x00000000


	//----- nvinfo : EIATTR_MIN_STACK_SIZE
	.align		4
.L_20:
        /*0024*/ 	.byte	0x04, 0x12
        /*0026*/ 	.short	(.L_22 - .L_21)
	.align		4
.L_21:
        /*0028*/ 	.word	index@(_ZN7cutlass13device_kernelINS_4fmha6kernel28FmhaKernelTmaWarpSpecializedINS1_10collective30FmhaMainloopTmaWarpSpecializedINS_6half_tEffN4cute5tupleIJNS7_1CILi128EEENS9_ILi64EEESA_EEENS8_IJiNS9_ILi1EEENS8_IJiiEEEEEESF_SF_NS4_12CausalFusionEJEEENS4_15FmhaFwdEpilogueIS6_fNS8_IJSB_SA_SB_EEEEENS2_23IndividualTileSchedulerEJEEEEEvNT_6ParamsE)
        /*002c*/ 	.word	0x00000000
.L_22:


//--------------------- .nv.compat                --------------------------
	.section	.nv.compat,"",@"SHT_CUDA_COMPAT_INFO"
	.align	4
        /*0000*/ 	.byte	0x02, 0x09, 0x01, 0x00, 0x02, 0x02, 0x04, 0x00, 0x02, 0x05, 0x05, 0x00, 0x03, 0x07, 0x01, 0x01
        /*0010*/ 	.byte	0x02, 0x03, 0x01, 0x00, 0x02, 0x06, 0x01, 0x00, 0x04, 0x0b, 0x08, 0x00, 0x00, 0x00, 0x00, 0x00
        /*0020*/ 	.byte	0x00, 0x00, 0x00, 0x00


//--------------------- .nv.info._ZN7cutlass13device_kernelINS_4fmha6kernel28FmhaKernelTmaWarpSpecializedINS1_10collective30FmhaMainloopTmaWarpSpecializedINS_6half_tEffN4cute5tupleIJNS7_1CILi128EEENS9_ILi64EEESA_EEENS8_IJiNS9_ILi1EEENS8_IJiiEEEEEESF_SF_NS4_12CausalFusionEJEEENS4_15FmhaFwdEpilogueIS6_fNS8_IJSB_SA_SB_EEEEENS2_23IndividualTileSchedulerEJEEEEEvNT_6ParamsE --------------------------
	.section	.nv.info._ZN7cutlass13device_kernelINS_4fmha6kernel28FmhaKernelTmaWarpSpecializedINS1_10collective30FmhaMainloopTmaWarpSpecializedINS_6half_tEffN4cute5tupleIJNS7_1CILi128EEENS9_ILi64EEESA_EEENS8_IJiNS9_ILi1EEENS8_IJiiEEEEEESF_SF_NS4_12CausalFusionEJEEENS4_15FmhaFwdEpilogueIS6_fNS8_IJSB_SA_SB_EEEEENS2_23IndividualTileSchedulerEJEEEEEvNT_6ParamsE,"",@"SHT_CUDA_INFO"
	.sectionflags	@""
	.align	4


	//----- nvinfo : EIATTR_CUDA_API_VERSION
	.align		4
        /*0000*/ 	.byte	0x04, 0x37
        /*0002*/ 	.short	(.L_24 - .L_23)
.L_23:
        /*0004*/ 	.word	0x00000082


	//----- nvinfo : EIATTR_KPARAM_INFO
	.align		4
.L_24:
        /*0008*/ 	.byte	0x04, 0x17
        /*000a*/ 	.short	(.L_26 - .L_25)
.L_25:
        /*000c*/ 	.word	0x00000000
        /*0010*/ 	.short	0x0000
        /*0012*/ 	.short	0x0070
        /*0014*/ 	.byte	0x00, 0xf0, 0x01, 0x20


	//----- nvinfo : EIATTR_SPARSE_MMA_MASK
	.align		4
.L_26:
        /*0018*/ 	.byte	0x03, 0x50
        /*001a*/ 	.short	0x0000


	//----- nvinfo : EIATTR_MAXREG_COUNT
	.align		4
        /*001c*/ 	.byte	0x03, 0x1b
        /*001e*/ 	.short	0x00a8


	//----- nvinfo : EIATTR_NUM_BARRIERS
	.align		4
        /*0020*/ 	.byte	0x02, 0x4c
        /*0022*/ 	.byte	0x02
	.zero		1


	//----- nvinfo : EIATTR_EXTERNS
	.align		4
        /*0024*/ 	.byte	0x04, 0x0f
        /*0026*/ 	.short	(.L_28 - .L_27)


	//   ....[0]....
	.align		4
.L_27:
        /*0028*/ 	.word	index@(__assertfail)


	//----- nvinfo : EIATTR_MERCURY_ISA_VERSION
	.align		4
.L_28:
        /*002c*/ 	.byte	0x03, 0x5f
        /*002e*/ 	.short	0x0101


	//----- nvinfo : EIATTR_INT_WARP_WIDE_INSTR_OFFSETS
	.align		4
        /*0030*/ 	.byte	0x04, 0x31
        /*0032*/ 	.short	(.L_30 - .L_29)


	//   ....[0]....
.L_29:
        /*0034*/ 	.word	0x000006f0


	//   ....[1]....
        /*0038*/ 	.word	0x00000700


	//   ....[2]....
        /*003c*/ 	.word	0x00000710


	//   ....[3]....
        /*0040*/ 	.word	0x00000720


	//   ....[4]....
        /*0044*/ 	.word	0x00000790


	//----- nvinfo : EIATTR_COOP_GROUP_MASK_REGIDS
	.align		4
.L_30:
        /*0048*/ 	.byte	0x04, 0x29
        /*004a*/ 	.short	(.L_32 - .L_31)


	//   ....[0]....
.L_31:
        /*004c*/ 	.word	0xffffffff


	//   ....[1]....
        /*0050*/ 	.word	0xffffffff


	//   ....[2]....
        /*0054*/ 	.word	0xffffffff


	//   ....[3]....
        /*0058*/ 	.word	0xffffffff


	//   ....[4]....
        /*005c*/ 	.word	0xffffffff


	//   ....[5]....
        /*0060*/ 	.word	0xffffffff


	//   ....[6]....
        /*0064*/ 	.word	0xffffffff


	//   ....[7]....
        /*0068*/ 	.word	0xffffffff


	//   ....[8]....
        /*006c*/ 	.word	0xffffffff


	//   ....[9]....
        /*0070*/ 	.word	0xffffffff


	//   ....[10]....
        /*0074*/ 	.word	0xffffffff


	//   ....[11]....
        /*0078*/ 	.word	0xffffffff


	//   ....[12]....
        /*007c*/ 	.word	0xffffffff


	//   ....[13]....
        /*0080*/ 	.word	0xffffffff


	//   ....[14]....
        /*0084*/ 	.word	0xffffffff


	//   ....[15]....
        /*0088*/ 	.word	0xffffffff


	//   ....[16]....
        /*008c*/ 	.word	0xffffffff


	//   ....[17]....
        /*0090*/ 	.word	0xffffffff


	//   ....[18]....
        /*0094*/ 	.word	0xffffffff


	//   ....[19]....
        /*0098*/ 	.word	0xffffffff


	//   ....[20]....
        /*009c*/ 	.word	0xffffffff


	//   ....[21]....
        /*00a0*/ 	.word	0xffffffff


	//----- nvinfo : EIATTR_COOP_GROUP_INSTR_OFFSETS
	.align		4
.L_32:
        /*00a4*/ 	.byte	0x04, 0x28
        /*00a6*/ 	.short	(.L_34 - .L_33)


	//   ....[0]....
.L_33:
        /*00a8*/ 	.word	0x00000050


	//   ....[1]....
        /*00ac*/ 	.word	0x00000080


	//   ....[2]....
        /*00b0*/ 	.word	0x000001b0


	//   ....[3]....
        /*00b4*/ 	.word	0x00000370


	//   ....[4]....
        /*00b8*/ 	.word	0x00000530


	//   ....[5]....
        /*00bc*/ 	.word	0x00000690


	//   ....[6]....
        /*00c0*/ 	.word	0x00001930


	//   ....[7]....
        /*00c4*/ 	.word	0x00001960


	//   ....[8]....
        /*00c8*/ 	.word	0x00001cf0


	//   ....[9]....
        /*00cc*/ 	.word	0x00001dd0


	//   ....[10]....
        /*00d0*/ 	.word	0x00003000


	//   ....[11]....
        /*00d4*/ 	.word	0x00003030


	//   ....[12]....
        /*00d8*/ 	.word	0x000032c0


	//   ....[13]....
        /*00dc*/ 	.word	0x000033b0


	//   ....[14]....
        /*00e0*/ 	.word	0x00004f00


	//   ....[15]....
        /*00e4*/ 	.word	0x00005000


	//   ....[16]....
        /*00e8*/ 	.word	0x00005440


	//   ....[17]....
        /*00ec*/ 	.word	0x00005560


	//   ....[18]....
        /*00f0*/ 	.word	0x00006850


	//   ....[19]....
        /*00f4*/ 	.word	0x00006890


	//   ....[20]....
        /*00f8*/ 	.word	0x000068e0


	//   ....[21]....
        /*00fc*/ 	.word	0x000068f0


	//----- nvinfo : EIATTR_REG_RECONFIG
	.align		4
.L_34:
        /*0100*/ 	.byte	0x01, 0x54
	.zero		2


	//----- nvinfo : EIATTR_SYSCALL_OFFSETS
	.align		4
        /*0104*/ 	.byte	0x04, 0x46
        /*0106*/ 	.short	(.L_36 - .L_35)


	//   ....[0]....
.L_35:
        /*0108*/ 	.word	0x000074c0


	//   ....[1]....
        /*010c*/ 	.word	0x00007620


	//----- nvinfo : EIATTR_MBARRIER_INSTR_OFFSETS
	.align		4
.L_36:
        /*0110*/ 	.byte	0x04, 0x39
        /*0112*/ 	.short	(.L_38 - .L_37)


	//   ....[0]....
.L_37:
        /*0114*/ 	.word	0x00000320
        /*0118*/ 	.word	0x000000ff
        /*011c*/ 	.word	0x0001c050
        /*0120*/ 	.short	0x0100
        /*0122*/ 	.byte	0x06
	.zero		1


	//   ....[1]....
        /*0124*/ 	.word	0x00000330
        /*0128*/ 	.word	0x000000ff
        /*012c*/ 	.word	0x0001c060
        /*0130*/ 	.short	0x0100
        /*0132*/ 	.byte	0x06
	.zero		1


	//   ....[2]....
        /*0134*/ 	.word	0x00000340
        /*0138*/ 	.word	0x000000ff
        /*013c*/ 	.word	0x0001c058
        /*0140*/ 	.short	0x0100
        /*0142*/ 	.byte	0x06
	.zero		1


	//   ....[3]....
        /*0144*/ 	.word	0x00000350
        /*0148*/ 	.word	0x000000ff
        /*014c*/ 	.word	0x0001c068
        /*0150*/ 	.short	0x0100
        /*0152*/ 	.byte	0x06
	.zero		1


	//   ....[4]....
        /*0154*/ 	.word	0x00000480
        /*0158*/ 	.word	0x000000ff
        /*015c*/ 	.word	0x0001c000
        /*0160*/ 	.short	0x0100
        /*0162*/ 	.byte	0x06
	.zero		1


	//   ....[5]....
        /*0164*/ 	.word	0x00000490
        /*0168*/ 	.word	0x000000ff
        /*016c*/ 	.word	0x0001c028
        /*0170*/ 	.short	0x0100
        /*0172*/ 	.byte	0x06
	.zero		1


	//   ....[6]....
        /*0174*/ 	.word	0x000004a0
        /*0178*/ 	.word	0x000000ff
        /*017c*/ 	.word	0x0001c008
        /*0180*/ 	.short	0x0100
        /*0182*/ 	.byte	0x06
	.zero		1


	//   ....[7]....
        /*0184*/ 	.word	0x000004b0
        /*0188*/ 	.word	0x000000ff
        /*018c*/ 	.word	0x0001c030
        /*0190*/ 	.short	0x0100
        /*0192*/ 	.byte	0x06
	.zero		1


	//   ....[8]....
        /*0194*/ 	.word	0x000004c0
        /*0198*/ 	.word	0x000000ff
        /*019c*/ 	.word	0x0001c010
        /*01a0*/ 	.short	0x0100
        /*01a2*/ 	.byte	0x06
	.zero		1


	//   ....[9]....
        /*01a4*/ 	.word	0x000004d0
        /*01a8*/ 	.word	0x000000ff
        /*01ac*/ 	.word	0x0001c038
        /*01b0*/ 	.short	0x0100
        /*01b2*/ 	.byte	0x06
	.zero		1


	//   ....[10]....
        /*01b4*/ 	.word	0x000004e0
        /*01b8*/ 	.word	0x000000ff
        /*01bc*/ 	.word	0x0001c018
        /*01c0*/ 	.short	0x0100
        /*01c2*/ 	.byte	0x06
	.zero		1


	//   ....[11]....
        /*01c4*/ 	.word	0x000004f0
        /*01c8*/ 	.word	0x000000ff
        /*01cc*/ 	.word	0x0001c040
        /*01d0*/ 	.short	0x0100
        /*01d2*/ 	.byte	0x06
	.zero		1


	//   ....[12]....
        /*01d4*/ 	.word	0x00000500
        /*01d8*/ 	.word	0x000000ff
        /*01dc*/ 	.word	0x0001c020
        /*01e0*/ 	.short	0x0100
        /*01e2*/ 	.byte	0x06
	.zero		1


	//   ....[13]....
        /*01e4*/ 	.word	0x00000510
        /*01e8*/ 	.word	0x000000ff
        /*01ec*/ 	.word	0x0001c048
        /*01f0*/ 	.short	0x0100
        /*01f2*/ 	.byte	0x06
	.zero		1


	//   ....[14]....
        /*01f4*/ 	.word	0x00000640
        /*01f8*/ 	.word	0x000000ff
        /*01fc*/ 	.word	0x0001c070
        /*0200*/ 	.short	0x0100
        /*0202*/ 	.byte	0x06
	.zero		1


	//   ....[15]....
        /*0204*/ 	.word	0x00000650
        /*0208*/ 	.word	0x000000ff
        /*020c*/ 	.word	0x0001c080
        /*0210*/ 	.short	0x0100
        /*0212*/ 	.byte	0x06
	.zero		1


	//   ....[16]....
        /*0214*/ 	.word	0x00000660
        /*0218*/ 	.word	0x000000ff
        /*021c*/ 	.word	0x0001c078
        /*0220*/ 	.short	0x0100
        /*0222*/ 	.byte	0x06
	.zero		1


	//   ....[17]....
        /*0224*/ 	.word	0x00000670
        /*0228*/ 	.word	0x000000ff
        /*022c*/ 	.word	0x0001c088
        /*0230*/ 	.short	0x0100
        /*0232*/ 	.byte	0x06
	.zero		1


	//   ....[18]....
        /*0234*/ 	.word	0x000007b0
        /*0238*/ 	.word	0x000000ff
        /*023c*/ 	.word	0x0001c090
        /*0240*/ 	.short	0x0100
        /*0242*/ 	.byte	0x06
	.zero		1


	//   ....[19]....
        /*0244*/ 	.word	0x000007c0
        /*0248*/ 	.word	0x000000ff
        /*024c*/ 	.word	0x0001c098
        /*0250*/ 	.short	0x0100
        /*0252*/ 	.byte	0x06
	.zero		1


	//   ....[20]....
        /*0254*/ 	.word	0x000007d0
        /*0258*/ 	.word	0x000000ff
        /*025c*/ 	.word	0x0001c0a0
        /*0260*/ 	.short	0x0100
        /*0262*/ 	.byte	0x06
	.zero		1


	//   ....[21]....
        /*0264*/ 	.word	0x000007e0
        /*0268*/ 	.word	0x000000ff
        /*026c*/ 	.word	0x0001c0a8
        /*0270*/ 	.short	0x0100
        /*0272*/ 	.byte	0x06
	.zero		1


	//   ....[22]....
        /*0274*/ 	.word	0x000008e0
        /*0278*/ 	.word	0x000000ff
        /*027c*/ 	.word	0x0001c0c0
        /*0280*/ 	.short	0x0100
        /*0282*/ 	.byte	0x06
	.zero		1


	//   ....[23]....
        /*0284*/ 	.word	0x000008f0
        /*0288*/ 	.word	0x000000ff
        /*028c*/ 	.word	0x0001c0e0
        /*0290*/ 	.short	0x0100
        /*0292*/ 	.byte	0x06
	.zero		1


	//   ....[24]....
        /*0294*/ 	.word	0x00000900
        /*0298*/ 	.word	0x000000ff
        /*029c*/ 	.word	0x0001c0c8
        /*02a0*/ 	.short	0x0100
        /*02a2*/ 	.byte	0x06
	.zero		1


	//   ....[25]....
        /*02a4*/ 	.word	0x00000910
        /*02a8*/ 	.word	0x000000ff
        /*02ac*/ 	.word	0x0001c0e8
        /*02b0*/ 	.short	0x0100
        /*02b2*/ 	.byte	0x06
	.zero		1


	//   ....[26]....
        /*02b4*/ 	.word	0x00000920
        /*02b8*/ 	.word	0x000000ff
        /*02bc*/ 	.word	0x0001c0d0
        /*02c0*/ 	.short	0x0100
        /*02c2*/ 	.byte	0x06
	.zero		1


	//   ....[27]....
        /*02c4*/ 	.word	0x00000930
        /*02c8*/ 	.word	0x000000ff
        /*02cc*/ 	.word	0x0001c0f0
        /*02d0*/ 	.short	0x0100
        /*02d2*/ 	.byte	0x06
	.zero		1


	//   ....[28]....
        /*02d4*/ 	.word	0x00000940
        /*02d8*/ 	.word	0x000000ff
        /*02dc*/ 	.word	0x0001c0d8
        /*02e0*/ 	.short	0x0100
        /*02e2*/ 	.byte	0x06
	.zero		1


	//   ....[29]....
        /*02e4*/ 	.word	0x00000950
        /*02e8*/ 	.word	0x000000ff
        /*02ec*/ 	.word	0x0001c0f8
        /*02f0*/ 	.short	0x0100
        /*02f2*/ 	.byte	0x06
	.zero		1


	//   ....[30]....
        /*02f4*/ 	.word	0x00000ea0
        /*02f8*/ 	.word	0x000000ff
        /*02fc*/ 	.word	0x0001c050
        /*0300*/ 	.short	0x010a
        /*0302*/ 	.byte	0x08
	.zero		1


	//   ....[31]....
        /*0304*/ 	.word	0x00000f80
        /*0308*/ 	.word	0x000000ff
        /*030c*/ 	.word	0x0001c000
        /*0310*/ 	.short	0x010a
        /*0312*/ 	.byte	0x26
	.zero		1


	//   ....[32]....
        /*0314*/ 	.word	0x00000fd0
        /*0318*/ 	.word	0x000000ff
        /*031c*/ 	.word	0xfffffff8
        /*0320*/ 	.short	0x010a
        /*0322*/ 	.byte	0x04
	.zero		1


	//   ....[33]....
        /*0324*/ 	.word	0x000027c0
        /*0328*/ 	.word	0x00000014
        /*032c*/ 	.word	0x00000000
        /*0330*/ 	.short	0x0101
        /*0332*/ 	.byte	0x0b
	.zero		1


	//   ....[34]....
        /*0334*/ 	.word	0x00002830
        /*0338*/ 	.word	0x000000ff
        /*033c*/ 	.word	0x0001c008
        /*0340*/ 	.short	0x010a
        /*0342*/ 	.byte	0x26
	.zero		1


	//   ....[35]....
        /*0344*/ 	.word	0x00002a20
        /*0348*/ 	.word	0x000000ff
        /*034c*/ 	.word	0x00000000
        /*0350*/ 	.short	0x0101
        /*0352*/ 	.byte	0x0a
	.zero		1


	//   ....[36]....
        /*0354*/ 	.word	0x00002b80
        /*0358*/ 	.word	0x000000ff
        /*035c*/ 	.word	0x0001c000
        /*0360*/ 	.short	0x010a
        /*0362*/ 	.byte	0x0a
	.zero		1


	//   ....[37]....
        /*0364*/ 	.word	0x00003ed0
        /*0368*/ 	.word	0x000000ff
        /*036c*/ 	.word	0x0001c000
        /*0370*/ 	.short	0x010a
        /*0372*/ 	.byte	0x05
	.zero		1


	//   ....[38]....
        /*0374*/ 	.word	0x00004380
        /*0378*/ 	.word	0x000000ff
        /*037c*/ 	.word	0x0001c000
        /*0380*/ 	.short	0x010a
        /*0382*/ 	.byte	0x05
	.zero		1


	//   ....[39]....
        /*0384*/ 	.word	0x00004560
        /*0388*/ 	.word	0x000000ff
        /*038c*/ 	.word	0x00000000
        /*0390*/ 	.short	0x0101
        /*0392*/ 	.byte	0x05
	.zero		1


	//   ....[40]....
        /*0394*/ 	.word	0x00004610
        /*0398*/ 	.word	0x000000ff
        /*039c*/ 	.word	0x00000000
        /*03a0*/ 	.short	0x0101
        /*03a2*/ 	.byte	0x05
	.zero		1


	//   ....[41]....
        /*03a4*/ 	.word	0x000047c0
        /*03a8*/ 	.word	0x000000ff
        /*03ac*/ 	.word	0x0001c000
        /*03b0*/ 	.short	0x010a
        /*03b2*/ 	.byte	0x0a
	.zero		1


	//   ....[42]....
        /*03b4*/ 	.word	0x00005f80
        /*03b8*/ 	.word	0x000000ff
        /*03bc*/ 	.word	0x0001c000
        /*03c0*/ 	.short	0x010a
        /*03c2*/ 	.byte	0x05
	.zero		1


	//   ....[43]....
        /*03c4*/ 	.word	0x000064b0
        /*03c8*/ 	.word	0x000000ff
        /*03cc*/ 	.word	0x0001c000
        /*03d0*/ 	.short	0x010a
        /*03d2*/ 	.byte	0x05
	.zero		1


	//   ....[44]....
        /*03d4*/ 	.word	0x00006690
        /*03d8*/ 	.word	0x000000ff
        /*03dc*/ 	.word	0x00000000
        /*03e0*/ 	.short	0x0101
        /*03e2*/ 	.byte	0x05
	.zero		1


	//   ....[45]....
        /*03e4*/ 	.word	0x00006740
        /*03e8*/ 	.word	0x000000ff
        /*03ec*/ 	.word	0x00000000
        /*03f0*/ 	.short	0x0101
        /*03f2*/ 	.byte	0x05
	.zero		1


	//   ....[46]....
        /*03f4*/ 	.word	0x00006ee0
        /*03f8*/ 	.word	0x000000ff
        /*03fc*/ 	.word	0x00000008
        /*0400*/ 	.short	0x010a
        /*0402*/ 	.byte	0x04
	.zero		1


	//   ....[47]....
        /*0404*/ 	.word	0x00008480
        /*0408*/ 	.word	0x00000000
        /*040c*/ 	.word	0x0001c090
        /*0410*/ 	.short	0x0101
        /*0412*/ 	.byte	0x26
	.zero		1


	//   ....[48]....
        /*0414*/ 	.word	0x00008650
        /*0418*/ 	.word	0x00000004
        /*041c*/ 	.word	0x0001c060
        /*0420*/ 	.short	0x010a
        /*0422*/ 	.byte	0x3f
	.zero		1


	//   ....[49]....
        /*0424*/ 	.word	0x000088f0
        /*0428*/ 	.word	0x00000002
        /*042c*/ 	.word	0x0001c028
        /*0430*/ 	.short	0x010a
        /*0432*/ 	.byte	0x3f
	.zero		1


	//   ....[50]....
        /*0434*/ 	.word	0x00008ba0
        /*0438*/ 	.word	0x00000004
        /*043c*/ 	.word	0x0001c060
        /*0440*/ 	.short	0x010a
        /*0442*/ 	.byte	0x3f
	.zero		1


	//   ....[51]....
        /*0444*/ 	.word	0x00008e80
        /*0448*/ 	.word	0x00000003
        /*044c*/ 	.word	0x0001c028
        /*0450*/ 	.short	0x010a
        /*0452*/ 	.byte	0x3f
	.zero		1


	//   ....[52]....
        /*0454*/ 	.word	0x00009200
        /*0458*/ 	.word	0x00000007
        /*045c*/ 	.word	0x0001c028
        /*0460*/ 	.short	0x010a
        /*0462*/ 	.byte	0x3f
	.zero		1


	//   ....[53]....
        /*0464*/ 	.word	0x000094e0
        /*0468*/ 	.word	0x00000004
        /*046c*/ 	.word	0x0001c028
        /*0470*/ 	.short	0x010a
        /*0472*/ 	.byte	0x3f
	.zero		1


	//   ....[54]....
        /*0474*/ 	.word	0x000097b0
        /*0478*/ 	.word	0x00000007
        /*047c*/ 	.word	0x0001c050
        /*0480*/ 	.short	0x010a
        /*0482*/ 	.byte	0x3f
	.zero		1


	//   ....[55]....
        /*0484*/ 	.word	0x00009810
        /*0488*/ 	.word	0x00000002
        /*048c*/ 	.word	0x0001c000
        /*0490*/ 	.short	0x010a
        /*0492*/ 	.byte	0x3f
	.zero		1


	//   ....[56]....
        /*0494*/ 	.word	0x00009870
        /*0498*/ 	.word	0x00000007
        /*049c*/ 	.word	0xfffffff8
        /*04a0*/ 	.short	0x010a
        /*04a2*/ 	.byte	0x3f
	.zero		1


	//   ....[57]....
        /*04a4*/ 	.word	0x000098d0
        /*04a8*/ 	.word	0x0000000a
        /*04ac*/ 	.word	0x0001c008
        /*04b0*/ 	.short	0x010a
        /*04b2*/ 	.byte	0x3f
	.zero		1


	//   ....[58]....
        /*04b4*/ 	.word	0x00009930
        /*04b8*/ 	.word	0x00000004
        /*04bc*/ 	.word	0x0001c000
        /*04c0*/ 	.short	0x010a
        /*04c2*/ 	.byte	0x3f
	.zero		1


	//   ....[59]....
        /*04c4*/ 	.word	0x00009990
        /*04c8*/ 	.word	0x0000000a
        /*04cc*/ 	.word	0x0001c000
        /*04d0*/ 	.short	0x010a
        /*04d2*/ 	.byte	0x3f
	.zero		1


	//   ....[60]....
        /*04d4*/ 	.word	0x000099f0
        /*04d8*/ 	.word	0x00000004
        /*04dc*/ 	.word	0x0001c000
        /*04e0*/ 	.short	0x010a
        /*04e2*/ 	.byte	0x3f
	.zero		1


	//   ....[61]....
        /*04e4*/ 	.word	0x00009a50
        /*04e8*/ 	.word	0x0000000b
        /*04ec*/ 	.word	0x0001c000
        /*04f0*/ 	.short	0x010a
        /*04f2*/ 	.byte	0x3f
	.zero		1


	//   ....[62]....
        /*04f4*/ 	.word	0x00009ab0
        /*04f8*/ 	.word	0x00000003
        /*04fc*/ 	.word	0x00000008
        /*0500*/ 	.short	0x010a
        /*0502*/ 	.byte	0x3f
	.zero		1


	//   ....[63]....
        /*0504*/ 	.word	0x00009b00
        /*0508*/ 	.word	0x00000004
        /*050c*/ 	.word	0x0001c060
        /*0510*/ 	.short	0x010a
        /*0512*/ 	.byte	0x3f
	.zero		1


	//   ....[64]....
        /*0514*/ 	.word	0x00009b50
        /*0518*/ 	.word	0x00000002
        /*051c*/ 	.word	0x0001c028
        /*0520*/ 	.short	0x010a
        /*0522*/ 	.byte	0x3f
	.zero		1


	//   ....[65]....
        /*0524*/ 	.word	0x00009ba0
        /*0528*/ 	.word	0x00000004
        /*052c*/ 	.word	0x0001c060
        /*0530*/ 	.short	0x010a
        /*0532*/ 	.byte	0x3f
	.zero		1


	//   ....[66]....
        /*0534*/ 	.word	0x00009bf0
        /*0538*/ 	.word	0x00000003
        /*053c*/ 	.word	0x0001c028
        /*0540*/ 	.short	0x010a
        /*0542*/ 	.byte	0x3f
	.zero		1


	//   ....[67]....
        /*0544*/ 	.word	0x00009c40
        /*0548*/ 	.word	0x00000007
        /*054c*/ 	.word	0x0001c028
        /*0550*/ 	.short	0x010a
        /*0552*/ 	.byte	0x3f
	.zero		1


	//   ....[68]....
        /*0554*/ 	.word	0x00009c90
        /*0558*/ 	.word	0x00000004
        /*055c*/ 	.word	0x0001c028
        /*0560*/ 	.short	0x010a
        /*0562*/ 	.byte	0x3f
	.zero		1


	//----- nvinfo : EIATTR_NUM_MBARRIERS
	.align		4
.L_38:
        /*0564*/ 	.byte	0x03, 0x38
        /*0566*/ 	.short	0x001e


	//----- nvinfo : EIATTR_EXIT_INSTR_OFFSETS
	.align		4
        /*0568*/ 	.byte	0x04, 0x1c
        /*056a*/ 	.short	(.L_40 - .L_39)


	//   ....[0]....
.L_39:
        /*056c*/ 	.word	0x000009f0


	//   ....[1]....
        /*0570*/ 	.word	0x00008490


	//   ....[2]....
        /*0574*/ 	.word	0x000084d0


	//   ....[3]....
        /*0578*/ 	.word	0x00009100


	//   ....[4]....
        /*057c*/ 	.word	0x00009790


	//----- nvinfo : EIATTR_MAX_THREADS
	.align		4
.L_40:
        /*0580*/ 	.byte	0x04, 0x05
        /*0582*/ 	.short	(.L_42 - .L_41)
.L_41:
        /*0584*/ 	.word	0x00000180
        /*0588*/ 	.word	0x00000001
        /*058c*/ 	.word	0x00000001


	//----- nvinfo : EIATTR_CRS_STACK_SIZE
	.align		4
.L_42:
        /*0590*/ 	.byte	0x04, 0x1e
        /*0592*/ 	.short	(.L_44 - .L_43)
.L_43:
        /*0594*/ 	.word	0x00000000


	//----- nvinfo : EIATTR_CBANK_PARAM_SIZE
	.align		4
.L_44:
        /*0598*/ 	.byte	0x03, 0x19
        /*059a*/ 	.short	0x0870


	//----- nvinfo : EIATTR_PARAM_CBANK
	.align		4
        /*059c*/ 	.byte	0x04, 0x0a
        /*059e*/ 	.short	(.L_46 - .L_45)
	.align		4
.L_45:
        /*05a0*/ 	.word	index@(.nv.constant0._ZN7cutlass13device_kernelINS_4fmha6kernel28FmhaKernelTmaWarpSpecializedINS1_10collective30FmhaMainloopTmaWarpSpecializedINS_6half_tEffN4cute5tupleIJNS7_1CILi128EEENS9_ILi64EEESA_EEENS8_IJiNS9_ILi1EEENS8_IJiiEEEEEESF_SF_NS4_12CausalFusionEJEEENS4_15FmhaFwdEpilogueIS6_fNS8_IJSB_SA_SB_EEEEENS2_23IndividualTileSchedulerEJEEEEEvNT_6ParamsE)
        /*05a4*/ 	.short	0x0210
        /*05a6*/ 	.short	0x0870


	//----- nvinfo : EIATTR_SW_WAR
	.align		4
.L_46:
        /*05a8*/ 	.byte	0x04, 0x36
        /*05aa*/ 	.short	(.L_48 - .L_47)
.L_47:
        /*05ac*/ 	.word	0x00000008
.L_48:


//--------------------- .nv.callgraph             --------------------------
	.section	.nv.callgraph,"",@"SHT_CUDA_CALLGRAPH"
	.align	4
	.sectionentsize	8
	.align		4
        /*0000*/ 	.word	0x00000000
	.align		4
        /*0004*/ 	.word	0xffffffff
	.align		4
        /*0008*/ 	.word	index@(_ZN7cutlass13device_kernelINS_4fmha6kernel28FmhaKernelTmaWarpSpecializedINS1_10collective30FmhaMainloopTmaWarpSpecializedINS_6half_tEffN4cute5tupleIJNS7_1CILi128EEENS9_ILi64EEESA_EEENS8_IJiNS9_ILi1EEENS8_IJiiEEEEEESF_SF_NS4_12CausalFusionEJEEENS4_15FmhaFwdEpilogueIS6_fNS8_IJSB_SA_SB_EEEEENS2_23IndividualTileSchedulerEJEEEEEvNT_6ParamsE)
	.align		4
        /*000c*/ 	.word	index@(__assertfail)
	.align		4
        /*0010*/ 	.word	0x00000000
	.align		4
        /*0014*/ 	.word	0xfffffffe
	.align		4
        /*0018*/ 	.word	0x00000000
	.align		4
        /*001c*/ 	.word	0xfffffffd
	.align		4
        /*0020*/ 	.word	0x00000000
	.align		4
        /*0024*/ 	.word	0xfffffffc


//--------------------- .nv.constant4             --------------------------
	.section	.nv.constant4,"a",@progbits
	.align	8
	.align		8
.nv.constant4:
        /*0000*/ 	.dword	__assertfail
	.align		8
        /*0008*/ 	.dword	__unnamed_1
	.align		8
        /*0010*/ 	.dword	__unnamed_2
	.align		8
        /*0018*/ 	.dword	_ZN39_INTERNAL_5e059424_4_k_cu_52f0c0fc_28054cuda3std3__45__cpo5beginE
	.align		8
        /*0020*/ 	.dword	_ZN39_INTERNAL_5e059424_4_k_cu_52f0c0fc_28054cuda3std3__45__cpo3endE
	.align		8
        /*0028*/ 	.dword	_ZN39_INTERNAL_5e059424_4_k_cu_52f0c0fc_28054cuda3std3__45__cpo6cbeginE
	.align		8
        /*0030*/ 	.dword	_ZN39_INTERNAL_5e059424_4_k_cu_52f0c0fc_28054cuda3std3__45__cpo4cendE
	.align		8
        /*0038*/ 	.dword	_ZN39_INTERNAL_5e059424_4_k_cu_52f0c0fc_28054cuda3std3__441_GLOBAL__N__5e059424_4_k_cu_52f0c0fc_28056ignoreE
	.align		8
        /*0040*/ 	.dword	_ZN39_INTERNAL_5e059424_4_k_cu_52f0c0fc_28054cuda3std3__419piecewise_constructE
	.align		8
        /*0048*/ 	.dword	_ZN39_INTERNAL_5e059424_4_k_cu_52f0c0fc_28054cuda3std3__48in_placeE
	.align		8
        /*0050*/ 	.dword	_ZN39_INTERNAL_5e059424_4_k_cu_52f0c0fc_28054cuda3std6ranges3__45__cpo4swapE
	.align		8
        /*0058*/ 	.dword	_ZN39_INTERNAL_5e059424_4_k_cu_52f0c0fc_28054cuda3std6ranges3__45__cpo9iter_moveE
	.align		8
        /*0060*/ 	.dword	_ZN39_INTERNAL_5e059424_4_k_cu_52f0c0fc_28054cute7productE
	.align		8
        /*0068*/ 	.dword	_ZN39_INTERNAL_5e059424_4_k_cu_52f0c0fc_28054cute1_E
	.align		8
        /*0070*/ 	.dword	$str$24
	.align		8
        /*0078*/ 	.dword	$str$25


//--------------------- .text._ZN7cutlass13device_kernelINS_4fmha6kernel28FmhaKernelTmaWarpSpecializedINS1_10collective30FmhaMainloopTmaWarpSpecializedINS_6half_tEffN4cute5tupleIJNS7_1CILi128EEENS9_ILi64EEESA_EEENS8_IJiNS9_ILi1EEENS8_IJiiEEEEEESF_SF_NS4_12CausalFusionEJEEENS4_15FmhaFwdEpilogueIS6_fNS8_IJSB_SA_SB_EEEEENS2_23IndividualTileSchedulerEJEEEEEvNT_6ParamsE --------------------------
	.section	.text._ZN7cutlass13device_kernelINS_4fmha6kernel28FmhaKernelTmaWarpSpecializedINS1_10collective30FmhaMainloopTmaWarpSpecializedINS_6half_tEffN4cute5tupleIJNS7_1CILi128EEENS9_ILi64EEESA_EEENS8_IJiNS9_ILi1EEENS8_IJiiEEEEEESF_SF_NS4_12CausalFusionEJEEENS4_15FmhaFwdEpilogueIS6_fNS8_IJSB_SA_SB_EEEEENS2_23IndividualTileSchedulerEJEEEEEvNT_6ParamsE,"ax",@progbits
	.align	128
.text._ZN7cutlass13device_kernelINS_4fmha6kernel28FmhaKernelTmaWarpSpecializedINS1_10collective30FmhaMainloopTmaWarpSpecializedINS_6half_tEffN4cute5tupleIJNS7_1CILi128EEENS9_ILi64EEESA_EEENS8_IJiNS9_ILi1EEENS8_IJiiEEEEEESF_SF_NS4_12CausalFusionEJEEENS4_15FmhaFwdEpilogueIS6_fNS8_IJSB_SA_SB_EEEEENS2_23IndividualTileSchedulerEJEEEEEvNT_6ParamsE:
        .type           _ZN7cutlass13device_kernelINS_4fmha6kernel28FmhaKernelTmaWarpSpecializedINS1_10collective30FmhaMainloopTmaWarpSpecializedINS_6half_tEffN4cute5tupleIJNS7_1CILi128EEENS9_ILi64EEESA_EEENS8_IJiNS9_ILi1EEENS8_IJiiEEEEEESF_SF_NS4_12CausalFusionEJEEENS4_15FmhaFwdEpilogueIS6_fNS8_IJSB_SA_SB_EEEEENS2_23IndividualTileSchedulerEJEEEEEvNT_6ParamsE,@function
        .size           _ZN7cutlass13device_kernelINS_4fmha6kernel28FmhaKernelTmaWarpSpecializedINS1_10collective30FmhaMainloopTmaWarpSpecializedINS_6half_tEffN4cute5tupleIJNS7_1CILi128EEENS9_ILi64EEESA_EEENS8_IJiNS9_ILi1EEENS8_IJiiEEEEEESF_SF_NS4_12CausalFusionEJEEENS4_15FmhaFwdEpilogueIS6_fNS8_IJSB_SA_SB_EEEEENS2_23IndividualTileSchedulerEJEEEEEvNT_6ParamsE,(.L_x_123 - _ZN7cutlass13device_kernelINS_4fmha6kernel28FmhaKernelTmaWarpSpecializedINS1_10collective30FmhaMainloopTmaWarpSpecializedINS_6half_tEffN4cute5tupleIJNS7_1CILi128EEENS9_ILi64EEESA_EEENS8_IJiNS9_ILi1EEENS8_IJiiEEEEEESF_SF_NS4_12CausalFusionEJEEENS4_15FmhaFwdEpilogueIS6_fNS8_IJSB_SA_SB_EEEEENS2_23IndividualTileSchedulerEJEEEEEvNT_6ParamsE)
        .other          _ZN7cutlass13device_kernelINS_4fmha6kernel28FmhaKernelTmaWarpSpecializedINS1_10collective30FmhaMainloopTmaWarpSpecializedINS_6half_tEffN4cute5tupleIJNS7_1CILi128EEENS9_ILi64EEESA_EEENS8_IJiNS9_ILi1EEENS8_IJiiEEEEEESF_SF_NS4_12CausalFusionEJEEENS4_15FmhaFwdEpilogueIS6_fNS8_IJSB_SA_SB_EEEEENS2_23IndividualTileSchedulerEJEEEEEvNT_6ParamsE,@"STO_CUDA_ENTRY STV_DEFAULT"
_ZN7cutlass13device_kernelINS_4fmha6kernel28FmhaKernelTmaWarpSpecializedINS1_10collective30FmhaMainloopTmaWarpSpecializedINS_6half_tEffN4cute5tupleIJNS7_1CILi128EEENS9_ILi64EEESA_EEENS8_IJiNS9_ILi1EEENS8_IJiiEEEEEESF_SF_NS4_12CausalFusionEJEEENS4_15FmhaFwdEpilogueIS6_fNS8_IJSB_SA_SB_EEEEENS2_23IndividualTileSchedulerEJEEEEEvNT_6ParamsE:
[----:B------:R-:W1:Y:S01]  /*0000*/  LDC R1, c[0x0][0x28] ;  /* 0x00000a00ff017b82 */ /* 0x000e620000000800 */
[----:B------:R-:W2:Y:S01]  /*0010*/  S2R R0, SR_TID.X ;  /* 0x0000000000007919 */ /* 0x000ea20000002100 */
[----:B------:R-:W-:Y:S01]  /*0020*/  ELECT P1, URZ, PT ;  /* 0x00000000003f782f */ /* 0x000fe20003820000 */
[----:B------:R-:W-:Y:S01]  /*0030*/  BSSY B0, `(.L_x_0) ;  /* 0x0000017000007945 */ /* 0x000fe20003800000 */
[----:B--2---:R-:W-:-:S05]  /*0040*/  SHF.R.U32.HI R2, RZ, 0x5, R0 ;  /* 0x00000005ff027819 */ /* 0x004fca0000011600 */
[----:B------:R-:W2:Y:S02]  /*0050*/  SHFL.IDX PT, R3, R2, RZ, 0x1f ;  /* 0x00001fff02037589 */ /* 0x000ea400000e0000 */
[----:B--2---:R-:W-:Y:S02]  /*0060*/  R2UR UR4, R3 ;  /* 0x00000000030472ca */ /* 0x004fe400000e0000 */
[----:B------:R-:W-:-:S06]  /*0070*/  SHF.R.U32.HI R3, RZ, 0x7, R0 ;  /* 0x00000007ff037819 */ /* 0x000fcc0000011600 */
[----:B------:R-:W2:Y:S05]  /*0080*/  SHFL.IDX PT, R3, R3, RZ, 0x1f ;  /* 0x00001fff03037589 */ /* 0x000eaa00000e0000 */
[----:B------:R-:W-:Y:S02]  /*0090*/  USHF.R.S32.HI UR5, URZ, 0x1f, UR4 ;  /* 0x0000001f3f057899 */ /* 0x000fe40008011404 */
[----:B------:R-:W-:Y:S02]  /*00a0*/  ISETP.NE.OR P0, PT, RZ, UR4, !P1 ;  /* 0x00000004ff007c0c */ /* 0x000fe4000cf05670 */
[----:B------:R-:W-:-:S04]  /*00b0*/  ULEA.HI UR5, UR5, UR4, URZ, 0x2 ;  /* 0x0000000405057291 */ /* 0x000fc8000f8f103f */
[----:B------:R-:W-:-:S04]  /*00c0*/  ULOP3.LUT UR5, UR5, 0xfffffffc, URZ, 0xc0, !UPT ;  /* 0xfffffffc05057892 */ /* 0x000fc8000f8ec03f */
[----:B------:R-:W-:-:S03]  /*00d0*/  UIADD3 UR4, UR4, -UR5, URZ ;  /* 0x8000000504047290 */ /* 0x000fc6000fffe03f */
[----:B-1----:R-:W-:Y:S09]  /*00e0*/  @P0 BRA `(.L_x_1) ;  /* 0x00000000002c0947 */ /* 0x002ff20003800000 */
[----:B------:R-:W-:Y:S02]  /*00f0*/  ULDC.64 UR6, c[0x0][0x198] ;  /* 0x0000660000067ab9 */ /* 0x000fe40000000a00 */
[----:B------:R-:W-:Y:S02]  /*0100*/  UIADD3 UR8, UP0, UR6, 0xf0, URZ ;  /* 0x000000f006087890 */ /* 0x000fe4000ff1e03f */
[----:B------:R-:W-:Y:S02]  /*0110*/  UIADD3 UR10, UP1, UR6, 0x1f0, URZ ;  /* 0x000001f0060a7890 */ /* 0x000fe4000ff3e03f */
[----:B------:R-:W-:Y:S02]  /*0120*/  UIADD3 UR6, UP2, UR6, 0x2f0, URZ ;  /* 0x000002f006067890 */ /* 0x000fe4000ff5e03f */
[----:B------:R-:W-:Y:S02]  /*0130*/  UIADD3.X UR9, URZ, UR7, URZ, UP0, !UPT ;  /* 0x000000073f097290 */ /* 0x000fe400087fe43f */
[----:B------:R-:W-:-:S02]  /*0140*/  UIADD3.X UR11, URZ, UR7, URZ, UP1, !UPT ;  /* 0x000000073f0b7290 */ /* 0x000fc40008ffe43f */
[----:B------:R-:W-:-:S05]  /*0150*/  UIADD3.X UR7, URZ, UR7, URZ, UP2, !UPT ;  /* 0x000000073f077290 */ /* 0x000fca00097fe43f */
[----:B------:R1:W-:Y:S02]  /*0160*/  UTMACCTL.PF [UR8] ;  /* 0x00000000080079b9 */ /* 0x0003e40008040000 */
[----:B------:R1:W-:Y:S02]  /*0170*/  UTMACCTL.PF [UR10] ;  /* 0x000000000a0079b9 */ /* 0x0003e40008040000 */
[----:B------:R1:W-:Y:S02]  /*0180*/  UTMACCTL.PF [UR6] ;  /* 0x00000000060079b9 */ /* 0x0003e40008040000 */
[----:B-1----:R-:W-:Y:S01]  /*0190*/  NOP ;  /* 0x0000000000007918 */ /* 0x002fe20000000000 */
.L_x_1:
[----:B------:R-:W-:Y:S05]  /*01a0*/  BSYNC B0 ;  /* 0x0000000000007941 */ /* 0x000fea0003800000 */
.L_x_0:
[----:B------:R-:W1:Y:S01]  /*01b0*/  SHFL.IDX PT, R4, R2, RZ, 0x1f ;  /* 0x00001fff02047589 */ /* 0x000e6200000e0000 */
[----:B--2---:R-:W-:Y:S01]  /*01c0*/  R2UR UR36, R3 ;  /* 0x00000000032472ca */ /* 0x004fe200000e0000 */
[----:B------:R-:W-:-:S12]  /*01d0*/  UISETP.NE.AND UP0, UPT, UR4, 0x1, UPT ;  /* 0x000000010400788c */ /* 0x000fd8000bf05270 */
[----:B------:R-:W-:Y:S02]  /*01e0*/  UIADD3 UR7, UR36, -0x1, URZ ;  /* 0xffffffff24077890 */ /* 0x000fe4000fffe03f */
[----:B------:R-:W-:Y:S02]  /*01f0*/  UISETP.EQ.AND UP0, UPT, UR36, URZ, !UP0 ;  /* 0x0000003f2400728c */ /* 0x000fe4000c702270 */
[----:B------:R-:W-:Y:S02]  /*0200*/  UISETP.GE.U32.AND UP1, UPT, UR7, 0x4, UPT ;  /* 0x000000040700788c */ /* 0x000fe4000bf26070 */
[----:B------:R-:W-:Y:S01]  /*0210*/  USEL UR5, URZ, 0x1, !UP0 ;  /* 0x000000013f057887 */ /* 0x000fe2000c000000 */
[----:B-1----:R-:W-:-:S03]  /*0220*/  ISETP.NE.AND P0, PT, R4, RZ, PT ;  /* 0x000000ff0400720c */ /* 0x002fc60003f05270 */
[----:B------:R-:W-:-:S10]  /*0230*/  USEL UR5, UR5, 0x2, UP1 ;  /* 0x0000000205057887 */ /* 0x000fd40008800000 */
[----:B------:R-:W-:Y:S05]  /*0240*/  @P0 BRA `(.L_x_2) ;  /* 0x0000000000480947 */ /* 0x000fea0003800000 */
[----:B------:R-:W1:Y:S01]  /*0250*/  S2UR UR8, SR_CgaCtaId ;  /* 0x00000000000879c3 */ /* 0x000e620000008800 */
[----:B------:R-:W-:Y:S01]  /*0260*/  UMOV UR6, 0x400 ;  /* 0x0000040000067882 */ /* 0x000fe20000000000 */
[----:B------:R-:W-:Y:S01]  /*0270*/  UMOV UR9, 0x1 ;  /* 0x0000000100097882 */ /* 0x000fe20000000000 */
[----:B------:R-:W-:Y:S01]  /*0280*/  UMOV UR10, 0x80 ;  /* 0x00000080000a7882 */ /* 0x000fe20000000000 */
[----:B------:R-:W-:Y:S01]  /*0290*/  ELECT P0, URZ, PT ;  /* 0x00000000003f782f */ /* 0x000fe20003800000 */
[----:B------:R-:W-:-:S04]  /*02a0*/  UIADD3 UR10, -UR10, 0x100000, URZ ;  /* 0x001000000a0a7890 */ /* 0x000fc8000fffe13f */
[----:B------:R-:W-:Y:S02]  /*02b0*/  USHF.L.U32 UR11, UR10, 0xb, URZ ;  /* 0x0000000b0a0b7899 */ /* 0x000fe4000800063f */
[----:B------:R-:W-:Y:S02]  /*02c0*/  USHF.L.U32 UR10, UR10, 0x1, URZ ;  /* 0x000000010a0a7899 */ /* 0x000fe4000800063f */
[----:B-1----:R-:W-:Y:S02]  /*02d0*/  ULEA UR6, UR8, UR6, 0x18 ;  /* 0x0000000608067291 */ /* 0x002fe4000f8ec03f */
[----:B------:R-:W-:-:S04]  /*02e0*/  UIADD3 UR8, -UR9, 0x100000, URZ ;  /* 0x0010000009087890 */ /* 0x000fc8000fffe13f */
[----:B------:R-:W-:Y:S02]  /*02f0*/  USHF.L.U32 UR9, UR8, 0xb, URZ ;  /* 0x0000000b08097899 */ /* 0x000fe4000800063f */
[----:B------:R-:W-:Y:S01]  /*0300*/  USHF.L.U32 UR8, UR8, 0x1, URZ ;  /* 0x0000000108087899 */ /* 0x000fe2000800063f */
[----:B------:R-:W1:Y:S11]  /*0310*/  FENCE.VIEW.ASYNC.S ;  /* 0x00000000000073c6 */ /* 0x000e760000000000 */
[----:B-1----:R1:W2:Y:S01]  /*0320*/  SYNCS.EXCH.64 URZ, [UR6+0x1c050], UR8 ;  /* 0x01c05008063f75b2 */ /* 0x0022a20008000100 */
[----:B------:R1:W3:Y:S01]  /*0330*/  SYNCS.EXCH.64 URZ, [UR6+0x1c060], UR10 ;  /* 0x01c0600a063f75b2 */ /* 0x0002e20008000100 */
[----:B------:R1:W4:Y:S01]  /*0340*/  SYNCS.EXCH.64 URZ, [UR6+0x1c058], UR8 ;  /* 0x01c05808063f75b2 */ /* 0x0003220008000100 */
[----:B------:R1:W1:Y:S01]  /*0350*/  SYNCS.EXCH.64 URZ, [UR6+0x1c068], UR10 ;  /* 0x01c0680a063f75b2 */ /* 0x0002620008000100 */
[----:B------:R-:W-:Y:S01]  /*0360*/  NOP ;  /* 0x0000000000007918 */ /* 0x000fe20000000000 */
.L_x_2:
[----:B------:R-:W5:Y:S01]  /*0370*/  SHFL.IDX PT, R3, R2, RZ, 0x1f ;  /* 0x00001fff02037589 */ /* 0x000f6200000e0000 */
[----:B------:R-:W-:Y:S01]  /*0380*/  NOP ;  /* 0x0000000000007918 */ /* 0x000fe20000000000 */
[----:B-----5:R-:W-:-:S13]  /*0390*/  ISETP.NE.AND P0, PT, R3, RZ, PT ;  /* 0x000000ff0300720c */ /* 0x020fda0003f05270 */
[----:B------:R-:W-:Y:S05]  /*03a0*/  @P0 BRA `(.L_x_3) ;  /* 0x0000000000600947 */ /* 0x000fea0003800000 */
[----:B-1----:R-:W1:Y:S01]  /*03b0*/  S2UR UR8, SR_CgaCtaId ;  /* 0x00000000000879c3 */ /* 0x002e620000008800 */
[----:B------:R-:W-:Y:S01]  /*03c0*/  UMOV UR6, 0x400 ;  /* 0x0000040000067882 */ /* 0x000fe20000000000 */
[----:B------:R-:W-:Y:S01]  /*03d0*/  UMOV UR10, 0x1 ;  /* 0x00000001000a7882 */ /* 0x000fe20000000000 */
[----:B------:R-:W-:Y:S01]  /*03e0*/  UMOV UR9, 0x100 ;  /* 0x0000010000097882 */ /* 0x000fe20000000000 */
[----:B------:R-:W-:-:S04]  /*03f0*/  UIADD3 UR10, -UR10, 0x100000, URZ ;  /* 0x001000000a0a7890 */ /* 0x000fc8000fffe13f */
[----:B------:R-:W-:Y:S02]  /*0400*/  USHF.L.U32 UR11, UR10, 0xb, URZ ;  /* 0x0000000b0a0b7899 */ /* 0x000fe4000800063f */
[----:B------:R-:W-:Y:S01]  /*0410*/  USHF.L.U32 UR10, UR10, 0x1, URZ ;  /* 0x000000010a0a7899 */ /* 0x000fe2000800063f */
[----:B------:R-:W-:Y:S01]  /*0420*/  ELECT P0, URZ, PT ;  /* 0x00000000003f782f */ /* 0x000fe20003800000 */
[----:B-1----:R-:W-:Y:S02]  /*0430*/  ULEA UR6, UR8, UR6, 0x18 ;  /* 0x0000000608067291 */ /* 0x002fe4000f8ec03f */
[----:B------:R-:W-:-:S04]  /*0440*/  UIADD3 UR8, -UR9, 0x100000, URZ ;  /* 0x0010000009087890 */ /* 0x000fc8000fffe13f */
[----:B------:R-:W-:Y:S02]  /*0450*/  USHF.L.U32 UR9, UR8, 0xb, URZ ;  /* 0x0000000b08097899 */ /* 0x000fe4000800063f */
[----:B------:R-:W-:Y:S01]  /*0460*/  USHF.L.U32 UR8, UR8, 0x1, URZ ;  /* 0x0000000108087899 */ /* 0x000fe2000800063f */
[----:B------:R-:W1:Y:S03]  /*0470*/  FENCE.VIEW.ASYNC.S ;  /* 0x00000000000073c6 */ /* 0x000e660000000000 */
[----:B-1----:R1:W1:Y:S08]  /*0480*/  SYNCS.EXCH.64 URZ, [UR6+0x1c000], UR10 ;  /* 0x01c0000a063f75b2 */ /* 0x0022700008000100 */
[----:B------:R1:W1:Y:S01]  /*0490*/  SYNCS.EXCH.64 URZ, [UR6+0x1c028], UR8 ;  /* 0x01c02808063f75b2 */ /* 0x0002620008000100 */
        /* <DEDUP_REMOVED lines=8> */
[----:B------:R-:W-:Y:S01]  /*0520*/  NOP ;  /* 0x0000000000007918 */ /* 0x000fe20000000000 */
.L_x_3:
        /* <DEDUP_REMOVED lines=21> */
[----:B------:R-:W-:Y:S01]  /*0680*/  NOP ;  /* 0x0000000000007918 */ /* 0x000fe20000000000 */
.L_x_4:
[----:B------:R-:W5:Y:S01]  /*0690*/  SHFL.IDX PT, R3, R2, RZ, 0x1f ;  /* 0x00001fff02037589 */ /* 0x000f6200000e0000 */
[----:B------:R-:W-:Y:S01]  /*06a0*/  ELECT P0, URZ, PT ;  /* 0x00000000003f782f */ /* 0x000fe20003800000 */
[----:B------:R-:W-:Y:S01]  /*06b0*/  NOP ;  /* 0x0000000000007918 */ /* 0x000fe20000000000 */
[----:B-1----:R-:W-:Y:S02]  /*06c0*/  UMOV UR8, 0x80 ;  /* 0x0000008000087882 */ /* 0x002fe40000000000 */
[C---:B-----5:R-:W-:Y:S02]  /*06d0*/  ISETP.NE.OR P0, PT, R3.reuse, RZ, !P0 ;  /* 0x000000ff0300720c */ /* 0x060fe40004705670 */
[----:B------:R-:W-:-:S11]  /*06e0*/  ISETP.NE.AND P2, PT, R3, RZ, PT ;  /* 0x000000ff0300720c */ /* 0x000fd60003f45270 */
[----:B------:R-:W-:Y:S01]  /*06f0*/  VOTEU.ALL UP0, P0 ;  /* 0x00000000003f7886 */ /* 0x000fe20000000000 */
[----:B------:R-:W-:Y:S01]  /*0700*/  VOTEU.ALL UP2, P0 ;  /* 0x00000000003f7886 */ /* 0x000fe20000040000 */
[----:B------:R-:W-:Y:S01]  /*0710*/  VOTEU.ALL UP3, P0 ;  /* 0x00000000003f7886 */ /* 0x000fe20000060000 */
[----:B------:R-:W-:Y:S02]  /*0720*/  VOTEU.ALL UP4, P0 ;  /* 0x00000000003f7886 */ /* 0x000fe40000080000 */
[----:B------:R-:W1:Y:S01]  /*0730*/  @!UP0 S2UR UR10, SR_CgaCtaId ;  /* 0x00000000000a89c3 */ /* 0x000e620000008800 */
[----:B------:R-:W-:Y:S01]  /*0740*/  @!UP0 UMOV UR6, 0x400 ;  /* 0x0000040000068882 */ /* 0x000fe20000000000 */
[----:B------:R-:W-:-:S04]  /*0750*/  @!UP0 UIADD3 UR8, -UR8, 0x100000, URZ ;  /* 0x0010000008088890 */ /* 0x000fc8000fffe13f */
[----:B------:R-:W-:Y:S02]  /*0760*/  @!UP0 USHF.L.U32 UR9, UR8, 0xb, URZ ;  /* 0x0000000b08098899 */ /* 0x000fe4000800063f */
[----:B------:R-:W-:Y:S02]  /*0770*/  @!UP0 USHF.L.U32 UR8, UR8, 0x1, URZ ;  /* 0x0000000108088899 */ /* 0x000fe4000800063f */
[----:B-1----:R-:W-:Y:S01]  /*0780*/  @!UP0 ULEA UR6, UR10, UR6, 0x18 ;  /* 0x000000060a068291 */ /* 0x002fe2000f8ec03f */
[----:B------:R-:W-:Y:S01]  /*0790*/  VOTEU.ALL UP0, P0 ;  /* 0x00000000003f7886 */ /* 0x000fe20000000000 */
[----:B------:R-:W1:Y:S10]  /*07a0*/  FENCE.VIEW.ASYNC.S ;  /* 0x00000000000073c6 */ /* 0x000e740000000000 */
[----:B-1----:R1:W1:Y:S01]  /*07b0*/  @!UP0 SYNCS.EXCH.64 URZ, [UR6+0x1c090], UR8 ;  /* 0x01c09008063f85b2 */ /* 0x0022620008000100 */
[----:B------:R1:W1:Y:S01]  /*07c0*/  @!UP2 SYNCS.EXCH.64 URZ, [UR6+0x1c098], UR8 ;  /* 0x01c09808063fa5b2 */ /* 0x0002620008000100 */
[----:B------:R1:W1:Y:S01]  /*07d0*/  @!UP3 SYNCS.EXCH.64 URZ, [UR6+0x1c0a0], UR8 ;  /* 0x01c0a008063fb5b2 */ /* 0x0002620008000100 */
[----:B------:R1:W1:Y:S01]  /*07e0*/  @!UP4 SYNCS.EXCH.64 URZ, [UR6+0x1c0a8], UR8 ;  /* 0x01c0a808063fc5b2 */ /* 0x0002620008000100 */
[----:B------:R-:W-:Y:S01]  /*07f0*/  NOP ;  /* 0x0000000000007918 */ /* 0x000fe20000000000 */
[----:B------:R-:W-:Y:S05]  /*0800*/  @P2 BRA `(.L_x_5) ;  /* 0x0000000000582947 */ /* 0x000fea0003800000 */
[----:B-1----:R-:W1:Y:S01]  /*0810*/  S2UR UR8, SR_CgaCtaId ;  /* 0x00000000000879c3 */ /* 0x002e620000008800 */
        /* <DEDUP_REMOVED lines=12> */
[----:B-1----:R1:W1:Y:S01]  /*08e0*/  SYNCS.EXCH.64 URZ, [UR6+0x1c0c0], UR8 ;  /* 0x01c0c008063f75b2 */ /* 0x0022620008000100 */
        /* <DEDUP_REMOVED lines=8> */
.L_x_5:
[----:B------:R-:W-:Y:S01]  /*0970*/  ISETP.NE.AND P0, PT, RZ, UR36, PT ;  /* 0x00000024ff007c0c */ /* 0x000fe2000bf05270 */
[----:B------:R-:W-:Y:S01]  /*0980*/  NOP ;  /* 0x0000000000007918 */ /* 0x000fe20000000000 */
[----:B------:R-:W-:Y:S01]  /*0990*/  MOV R2, UR4 ;  /* 0x0000000400027c02 */ /* 0x000fe20008000f00 */
[----:B-1234-:R-:W-:Y:S03]  /*09a0*/  BAR.SYNC.DEFER_BLOCKING 0x0 ;  /* 0x0000000000007b1d */ /* 0x01efe60000010000 */
[----:B------:R-:W-:-:S07]  /*09b0*/  ISETP.EQ.AND P2, PT, R2, 0x1, P1 ;  /* 0x000000010200780c */ /* 0x000fce0000f42270 */
[----:B------:R-:W-:Y:S06]  /*09c0*/  @!P0 BRA `(.L_x_6) ;  /* 0x0000007800b48947 */ /* 0x000fec0003800000 */
[----:B------:R-:W-:-:S06]  /*09d0*/  UISETP.GT.U32.AND UP0, UPT, UR7, 0x3, UPT ;  /* 0x000000030700788c */ /* 0x000fcc000bf04070 */
[----:B------:R-:W-:-:S13]  /*09e0*/  PLOP3.LUT P0, PT, PT, PT, UP0, 0x80, 0x0 ;  /* 0x000000000000781c */ /* 0x000fda0003f0f008 */
[----:B------:R-:W-:Y:S05]  /*09f0*/  @P0 EXIT ;  /* 0x000000000000094d */ /* 0x000fea0003800000 */
.L_x_7:
[----:B------:R-:W-:-:S08]  /*0a00*/  NOP ;  /* 0x0000000000007918 */ /* 0x000fd00000000000 */
[----:B------:R-:W1:Y:S02]  /*0a10*/  USETMAXREG.TRY_ALLOC.CTAPOOL UP0, 0xf0 ;  /* 0x000000f0000079c8 */ /* 0x000e640008000600 */
[----:B-1----:R-:W-:-:S13]  /*0a20*/  PLOP3.LUT P0, PT, PT, PT, UP0, 0x80, 0x0 ;  /* 0x000000000000781c */ /* 0x002fda0003f0f008 */
[----:B------:R-:W-:Y:S05]  /*0a30*/  @!P0 BRA `(.L_x_7) ;  /* 0xfffffffc00f08947 */ /* 0x000fea000383ffff */
[----:B------:R-:W-:Y:S01]  /*0a40*/  UISETP.NE.AND UP0, UPT, UR36, 0x1, UPT ;  /* 0x000000012400788c */ /* 0x000fe2000bf05270 */
[----:B------:R-:W1:Y:S01]  /*0a50*/  S2UR UR8, SR_CTAID.X ;  /* 0x00000000000879c3 */ /* 0x000e620000002500 */
[----:B------:R-:W-:Y:S01]  /*0a60*/  UMOV UR4, URZ ;  /* 0x0000003f00047c82 */ /* 0x000fe20008000000 */
[----:B------:R-:W-:-:S03]  /*0a70*/  UMOV UR6, URZ ;  /* 0x0000003f00067c82 */ /* 0x000fc60008000000 */
[----:B------:R-:W-:-:S13]  /*0a80*/  PLOP3.LUT P0, PT, PT, PT, UP0, 0x80, 0x0 ;  /* 0x000000000000781c */ /* 0x000fda0003f0f008 */
[----:B------:R-:W-:Y:S05]  /*0a90*/  @!P0 BRA `(.L_x_8) ;  /* 0x00000000003c8947 */ /* 0x000fea0003800000 */
[----:B------:R-:W-:Y:S01]  /*0aa0*/  UISETP.NE.AND UP0, UPT, UR36, 0x2, UPT ;  /* 0x000000022400788c */ /* 0x000fe2000bf05270 */
[----:B------:R-:W-:-:S05]  /*0ab0*/  UMOV UR6, 0x1 ;  /* 0x0000000100067882 */ /* 0x000fca0000000000 */
[----:B------:R-:W-:-:S13]  /*0ac0*/  PLOP3.LUT P1, PT, PT, PT, UP0, 0x80, 0x0 ;  /* 0x000000000000781c */ /* 0x000fda0003f2f008 */
[----:B------:R-:W-:Y:S05]  /*0ad0*/  @!P1 BRA `(.L_x_8) ;  /* 0x00000000002c9947 */ /* 0x000fea0003800000 */
[----:B------:R-:W-:-:S06]  /*0ae0*/  UISETP.NE.AND UP0, UPT, UR36, 0x3, UPT ;  /* 0x000000032400788c */ /* 0x000fcc000bf05270 */
[----:B------:R-:W-:-:S13]  /*0af0*/  PLOP3.LUT P1, PT, PT, PT, UP0, 0x80, 0x0 ;  /* 0x000000000000781c */ /* 0x000fda0003f2f008 */
[----:B------:R-:W-:Y:S05]  /*0b00*/  @!P1 BRA `(.L_x_9) ;  /* 0x0000000000189947 */ /* 0x000fea0003800000 */
[----:B------:R-:W-:-:S11]  /*0b10*/  UISETP.NE.AND UP0, UPT, UR36, 0x4, UPT ;  /* 0x000000042400788c */ /* 0x000fd6000bf05270 */
[----:B------:R-:W-:Y:S01]  /*0b20*/  @!UP0 UMOV UR4, 0x1 ;  /* 0x0000000100048882 */ /* 0x000fe20000000000 */
[----:B------:R-:W-:Y:S01]  /*0b30*/  @!UP0 UMOV UR6, 0x1 ;  /* 0x0000000100068882 */ /* 0x000fe20000000000 */
[----:B------:R-:W-:Y:S01]  /*0b40*/  @UP0 UMOV UR4, URZ ;  /* 0x0000003f00040c82 */ /* 0x000fe20008000000 */
[----:B------:R-:W-:Y:S01]  /*0b50*/  @UP0 UMOV UR6, URZ ;  /* 0x0000003f00060c82 */ /* 0x000fe20008000000 */
[----:B------:R-:W-:Y:S05]  /*0b60*/  BRA `(.L_x_8) ;  /* 0x0000000000087947 */ /* 0x000fea0003800000 */
.L_x_9:
[----:B------:R-:W-:Y:S01]  /*0b70*/  UMOV UR4, 0x1 ;  /* 0x0000000100047882 */ /* 0x000fe20000000000 */
[----:B------:R-:W-:-:S05]  /*0b80*/  UMOV UR6, URZ ;  /* 0x0000003f00067c82 */ /* 0x000fca0008000000 */
.L_x_8:
[----:B------:R-:W-:Y:S05]  /*0b90*/  @!P0 BRA `(.L_x_10) ;  /* 0x0000000000408947 */ /* 0x000fea0003800000 */
[----:B------:R-:W-:-:S06]  /*0ba0*/  UISETP.NE.AND UP0, UPT, UR36, 0x2, UPT ;  /* 0x000000022400788c */ /* 0x000fcc000bf05270 */
[----:B------:R-:W-:-:S13]  /*0bb0*/  PLOP3.LUT P0, PT, PT, PT, UP0, 0x80, 0x0 ;  /* 0x000000000000781c */ /* 0x000fda0003f0f008 */
[----:B------:R-:W-:Y:S05]  /*0bc0*/  @!P0 BRA `(.L_x_11) ;  /* 0x00000000002c8947 */ /* 0x000fea0003800000 */
[----:B------:R-:W-:-:S06]  /*0bd0*/  UISETP.NE.AND UP0, UPT, UR36, 0x3, UPT ;  /* 0x000000032400788c */ /* 0x000fcc000bf05270 */
[----:B------:R-:W-:-:S13]  /*0be0*/  PLOP3.LUT P0, PT, PT, PT, UP0, 0x80, 0x0 ;  /* 0x000000000000781c */ /* 0x000fda0003f0f008 */
[----:B------:R-:W-:Y:S05]  /*0bf0*/  @!P0 BRA `(.L_x_12) ;  /* 0x0000000000188947 */ /* 0x000fea0003800000 */
[----:B------:R-:W-:Y:S01]  /*0c00*/  UISETP.NE.AND UP0, UPT, UR36, 0x4, UPT ;  /* 0x000000042400788c */ /* 0x000fe2000bf05270 */
[----:B-1----:R-:W-:-:S05]  /*0c10*/  UMOV UR37, UR8 ;  /* 0x0000000800257c82 */ /* 0x002fca0008000000 */
[----:B------:R-:W-:-:S13]  /*0c20*/  PLOP3.LUT P0, PT, PT, PT, UP0, 0x80, 0x0 ;  /* 0x000000000000781c */ /* 0x000fda0003f0f008 */
[----:B------:R-:W-:Y:S05]  /*0c30*/  @P0 BRA `(.L_x_13) ;  /* 0x00000000001c0947 */ /* 0x000fea0003800000 */
[----:B------:R-:W-:Y:S01]  /*0c40*/  ULEA UR37, UR8, 0x3, 0x1 ;  /* 0x0000000308257891 */ /* 0x000fe2000f8e083f */
[----:B------:R-:W-:Y:S11]  /*0c50*/  BRA `(.L_x_13) ;  /* 0x0000000000147947 */ /* 0x000ff60003800000 */
.L_x_12:
[----:B-1----:R-:W-:Y:S01]  /*0c60*/  ULEA UR37, UR8, 0x2, 0x1 ;  /* 0x0000000208257891 */ /* 0x002fe2000f8e083f */
[----:B------:R-:W-:Y:S11]  /*0c70*/  BRA `(.L_x_13) ;  /* 0x00000000000c7947 */ /* 0x000ff60003800000 */
.L_x_11:
[----:B-1----:R-:W-:Y:S01]  /*0c80*/  ULEA UR37, UR8, 0x1, 0x1 ;  /* 0x0000000108257891 */ /* 0x002fe2000f8e083f */
[----:B------:R-:W-:Y:S11]  /*0c90*/  BRA `(.L_x_13) ;  /* 0x0000000000047947 */ /* 0x000ff60003800000 */
.L_x_10:
[----:B-1----:R-:W-:-:S12]  /*0ca0*/  USHF.L.U32 UR37, UR8, 0x1, URZ ;  /* 0x0000000108257899 */ /* 0x002fd8000800063f */
.L_x_13:
[----:B------:R-:W1:Y:S01]  /*0cb0*/  LDC R2, c[0x0][0x28c] ;  /* 0x0000a300ff027b82 */ /* 0x000e620000000800 */
[----:B------:R-:W-:Y:S02]  /*0cc0*/  ULOP3.LUT UR9, UR5, 0x1, URZ, 0xfc, !UPT ;  /* 0x0000000105097892 */ /* 0x000fe4000f8efc3f */
[----:B------:R-:W-:Y:S02]  /*0cd0*/  ULEA UR8, UR8, 0xbf, 0x7 ;  /* 0x000000bf08087891 */ /* 0x000fe4000f8e383f */
[----:B------:R-:W-:Y:S02]  /*0ce0*/  UISETP.NE.AND UP0, UPT, UR9, 0x3, UPT ;  /* 0x000000030900788c */ /* 0x000fe4000bf05270 */
[----:B------:R-:W-:-:S04]  /*0cf0*/  USHF.R.U32.HI UR8, URZ, 0x6, UR8 ;  /* 0x000000063f087899 */ /* 0x000fc80008011608 */
[----:B------:R-:W-:Y:S02]  /*0d00*/  PLOP3.LUT P0, PT, PT, PT, UP0, 0x80, 0x0 ;  /* 0x000000000000781c */ /* 0x000fe40003f0f008 */
[----:B-1----:R-:W-:-:S04]  /*0d10*/  IADD3 R2, R2, 0x3f, RZ ;  /* 0x0000003f02027810 */ /* 0x002fc80007ffe0ff */
[----:B------:R-:W-:-:S04]  /*0d20*/  SHF.R.S32.HI R3, RZ, 0x1f, R2 ;  /* 0x0000001fff037819 */ /* 0x000fc80000011402 */
[----:B------:R-:W-:-:S04]  /*0d30*/  LEA.HI R3, R3, R2, RZ, 0x6 ;  /* 0x0000000203037211 */ /* 0x000fc800078f30ff */
[----:B------:R-:W-:-:S04]  /*0d40*/  SHF.R.S32.HI R3, RZ, 0x6, R3 ;  /* 0x00000006ff037819 */ /* 0x000fc80000011403 */
[----:B------:R-:W-:Y:S01]  /*0d50*/  VIMNMX R3, R3, UR8, PT ;  /* 0x0000000803037c48 */ /* 0x000fe2000bfe0100 */
[----:B------:R-:W-:Y:S06]  /*0d60*/  @!P0 BRA `(.L_x_14) ;  /* 0x0000000000048947 */ /* 0x000fec0003800000 */
[----:B------:R-:W-:Y:S01]  /*0d70*/  BPT.TRAP 0x1 ;  /* 0x000000040000795c */ /* 0x000fe20000300000 */
.L_x_14:
[----:B------:R-:W1:Y:S01]  /*0d80*/  S2UR UR8, SR_CgaCtaId ;  /* 0x00000000000879c3 */ /* 0x000e620000008800 */
[----:B------:R-:W-:Y:S01]  /*0d90*/  UMOV UR38, 0x400 ;  /* 0x0000040000267882 */ /* 0x000fe20000000000 */
[----:B------:R-:W-:Y:S01]  /*0da0*/  IMAD.U32 R6, RZ, RZ, UR4 ;  /* 0x00000004ff067e24 */ /* 0x000fe2000f8e00ff */
[----:B------:R-:W-:Y:S02]  /*0db0*/  SHF.R.S32.HI R5, RZ, 0x1f, R0 ;  /* 0x0000001fff057819 */ /* 0x000fe40000011400 */
[----:B------:R-:W-:Y:S02]  /*0dc0*/  MOV R9, UR37 ;  /* 0x0000002500097c02 */ /* 0x000fe40008000f00 */
[----:B------:R-:W-:Y:S02]  /*0dd0*/  SHF.L.U32 R6, R6, 0x1f, RZ ;  /* 0x0000001f06067819 */ /* 0x000fe400000006ff */
[----:B------:R-:W-:-:S04]  /*0de0*/  LEA.HI R5, R5, R0, RZ, 0x7 ;  /* 0x0000000005057211 */ /* 0x000fc800078f38ff */
[----:B------:R-:W-:-:S04]  /*0df0*/  LOP3.LUT R5, R5, 0xffffff80, RZ, 0xc0, !PT ;  /* 0xffffff8005057812 */ /* 0x000fc800078ec0ff */
[----:B------:R-:W-:-:S04]  /*0e00*/  IADD3 R5, -R5, R0, RZ ;  /* 0x0000000005057210 */ /* 0x000fc80007ffe1ff */
[----:B------:R-:W-:Y:S01]  /*0e10*/  SHF.R.S32.HI R0, RZ, 0x1f, R5 ;  /* 0x0000001fff007819 */ /* 0x000fe20000011405 */
[----:B-1----:R-:W-:-:S03]  /*0e20*/  ULEA UR38, UR8, UR38, 0x18 ;  /* 0x0000002608267291 */ /* 0x002fc6000f8ec03f */
[CC--:B------:R-:W-:Y:S02]  /*0e30*/  LEA.HI R2, R0.reuse, R5.reuse, RZ, 0x2 ;  /* 0x0000000500027211 */ /* 0x0c0fe400078f10ff */
[----:B------:R-:W-:Y:S01]  /*0e40*/  LEA.HI R0, R0, R5, RZ, 0x5 ;  /* 0x0000000500007211 */ /* 0x000fe200078f28ff */
[----:B------:R-:W-:Y:S01]  /*0e50*/  ULEA UR8, UR6, UR38, 0x3 ;  /* 0x0000002606087291 */ /* 0x000fe2000f8e183f */
[--C-:B------:R-:W-:Y:S02]  /*0e60*/  SHF.R.S32.HI R4, RZ, 0x2, R2.reuse ;  /* 0x00000002ff047819 */ /* 0x100fe40000011402 */
[----:B------:R-:W-:Y:S02]  /*0e70*/  SHF.R.S32.HI R7, RZ, 0x1f, R2 ;  /* 0x0000001fff077819 */ /* 0x000fe40000011402 */
[----:B------:R-:W-:Y:S02]  /*0e80*/  LOP3.LUT R2, R2, 0x7ffffffc, RZ, 0xc0, !PT ;  /* 0x7ffffffc02027812 */ /* 0x000fe400078ec0ff */
[----:B------:R-:W-:-:S02]  /*0e90*/  LEA.HI R7, R7, R4, RZ, 0x3 ;  /* 0x0000000407077211 */ /* 0x000fc400078f18ff */
[----:B------:R-:W1:Y:S01]  /*0ea0*/  SYNCS.PHASECHK.TRANS64.TRYWAIT P1, [UR8+0x1c050], R6 ;  /* 0x01c05006ff0075a7 */ /* 0x000e620008020148 */
[----:B------:R-:W-:Y:S01]  /*0eb0*/  SHF.R.S32.HI R0, RZ, 0x5, R0 ;  /* 0x00000005ff007819 */ /* 0x000fe20000011400 */
[----:B------:R-:W-:Y:S01]  /*0ec0*/  IMAD.IADD R5, R5, 0x1, -R2 ;  /* 0x0000000105057824 */ /* 0x000fe200078e0a02 */
[----:B------:R-:W-:-:S04]  /*0ed0*/  LOP3.LUT R7, R7, 0xfffffff8, RZ, 0xc0, !PT ;  /* 0xfffffff807077812 */ /* 0x000fc800078ec0ff */
[----:B------:R-:W-:-:S04]  /*0ee0*/  IADD3 R7, R4, -R7, RZ ;  /* 0x8000000704077210 */ /* 0x000fc80007ffe0ff */
[----:B------:R-:W-:Y:S01]  /*0ef0*/  LEA R0, R0, R7, 0x4 ;  /* 0x0000000700007211 */ /* 0x000fe200078e20ff */
[----:B-1----:R-:W-:Y:S06]  /*0f00*/  @!P1 BRA `(.L_x_15) ;  /* 0x0000008800249947 */ /* 0x002fec0003800000 */
.L_x_105:
[----:B------:R-:W-:Y:S01]  /*0f10*/  IMAD.SHL.U32 R5, R5, 0x2, RZ ;  /* 0x0000000205057824 */ /* 0x000fe200078e00ff */
[----:B------:R-:W-:Y:S01]  /*0f20*/  LEA R0, R9, R0, 0x6 ;  /* 0x0000000009007211 */ /* 0x000fe200078e30ff */
[----:B------:R-:W-:Y:S06]  /*0f30*/  @!P0 BRA `(.L_x_16) ;  /* 0x0000000000048947 */ /* 0x000fec0003800000 */
[----:B------:R-:W-:Y:S01]  /*0f40*/  BPT.TRAP 0x1 ;  /* 0x000000040000795c */ /* 0x000fe20000300000 */
.L_x_16:
[----:B------:R-:W-:Y:S01]  /*0f50*/  SHF.L.U32 R9, RZ, 0x1f, RZ ;  /* 0x0000001fff097819 */ /* 0x000fe200000006ff */
[----:B------:R-:W-:Y:S01]  /*0f60*/  UIADD3 UR11, UR38, 0x1c090, URZ ;  /* 0x0001c090260b7890 */ /* 0x000fe2000fffe03f */
[----:B------:R-:W-:Y:S02]  /*0f70*/  ISETP.NE.AND P2, PT, RZ, UR7, PT ;  /* 0x00000007ff007c0c */ /* 0x000fe4000bf45270 */
[----:B------:R-:W2:Y:S02]  /*0f80*/  SYNCS.PHASECHK.TRANS64.TRYWAIT P1, [UR38+0x1c000], R9 ;  /* 0x01c00009ff0075a7 */ /* 0x000ea40008020166 */
[----:B--2---:R-:W-:Y:S09]  /*0f90*/  @!P1 BRA `(.L_x_17) ;  /* 0x0000008800189947 */ /* 0x004ff20003800000 */
.L_x_106:
[----:B------:R-:W-:Y:S01]  /*0fa0*/  ULEA UR4, UR36, UR11, 0x3 ;  /* 0x0000000b24047291 */ /* 0x000fe2000f8e183f */
[----:B--2---:R-:W-:-:S04]  /*0fb0*/  SEL R2, RZ, 0x1, P2 ;  /* 0x00000001ff027807 */ /* 0x004fc80001000000 */
[----:B------:R-:W-:-:S04]  /*0fc0*/  SHF.L.U32 R2, R2, 0x1f, RZ ;  /* 0x0000001f02027819 */ /* 0x000fc800000006ff */
[----:B------:R-:W2:Y:S02]  /*0fd0*/  SYNCS.PHASECHK.TRANS64.TRYWAIT P1, [UR4+-0x8], R2 ;  /* 0xfffff802ff0075a7 */ /* 0x000ea40008020144 */
[----:B--2---:R-:W-:Y:S05]  /*0fe0*/  @!P1 BRA `(.L_x_18) ;  /* 0x00000088001c9947 */ /* 0x004fea0003800000 */
.L_x_107:
[----:B------:R-:W-:Y:S01]  /*0ff0*/  USHF.R.U32.HI UR8, URZ, 0x4, UR38 ;  /* 0x000000043f087899 */ /* 0x000fe20008011626 */
[----:B------:R-:W-:Y:S01]  /*1000*/  WARPGROUP.ARRIVE ;  /* 0x00000000000079c5 */ /* 0x000fe20000000000 */
[----:B------:R-:W-:Y:S01]  /*1010*/  UIADD3 UR9, UR38, 0x8000, URZ ;  /* 0x0000800026097890 */ /* 0x000fe2000fffe03f */
[C---:B------:R-:W-:Y:S01]  /*1020*/  VIADD R11, R5.reuse, 0x9 ;  /* 0x00000009050b7836 */ /* 0x040fe20000000000 */
[----:B------:R-:W-:Y:S01]  /*1030*/  ULOP3.LUT UR8, UR8, 0x3fff, URZ, 0xc0, !UPT ;  /* 0x00003fff08087892 */ /* 0x000fe2000f8ec03f */
[C---:B------:R-:W-:Y:S01]  /*1040*/  ISETP.GT.AND P2, PT, R0.reuse, R5, PT ;  /* 0x000000050000720c */ /* 0x040fe20003f44270 */
[----:B------:R-:W-:Y:S01]  /*1050*/  USHF.R.U32.HI UR9, URZ, 0x4, UR9 ;  /* 0x000000043f097899 */ /* 0x000fe20008011609 */
[C---:B-1----:R-:W-:Y:S01]  /*1060*/  IADD3 R7, R5.reuse, 0x8, RZ ;  /* 0x0000000805077810 */ /* 0x042fe20007ffe0ff */
[----:B------:R-:W-:Y:S01]  /*1070*/  ULOP3.LUT UR8, UR8, 0x10000, URZ, 0xfc, !UPT ;  /* 0x0001000008087892 */ /* 0x000fe2000f8efc3f */
[C---:B------:R-:W-:Y:S01]  /*1080*/  ISETP.GE.AND P3, PT, R0.reuse, R11, PT ;  /* 0x0000000b0000720c */ /* 0x040fe20003f66270 */
[----:B------:R-:W-:Y:S01]  /*1090*/  ULOP3.LUT UR10, UR9, 0x3fff, URZ, 0xc0, !UPT ;  /* 0x00003fff090a7892 */ /* 0x000fe2000f8ec03f */
[C---:B------:R-:W-:Y:S01]  /*10a0*/  IADD3 R11, R5.reuse, 0x19, RZ ;  /* 0x00000019050b7810 */ /* 0x040fe20007ffe0ff */
[----:B------:R-:W-:Y:S01]  /*10b0*/  ULEA UR8, UR6, UR8, 0xa ;  /* 0x0000000806087291 */ /* 0x000fe2000f8e503f */
[C---:B------:R-:W-:Y:S01]  /*10c0*/  ISETP.GE.AND P4, PT, R0.reuse, R5, PT ;  /* 0x000000050000720c */ /* 0x040fe20003f86270 */
[----:B------:R-:W-:Y:S01]  /*10d0*/  ULOP3.LUT UR6, UR10, 0x10000, URZ, 0xfc, !UPT ;  /* 0x000100000a067892 */ /* 0x000fe2000f8efc3f */
[C---:B------:R-:W-:Y:S01]  /*10e0*/  ISETP.GE.AND P6, PT, R0.reuse, R7, PT ;  /* 0x000000070000720c */ /* 0x040fe20003fc6270 */
[----:B------:R-:W-:Y:S01]  /*10f0*/  UMOV UR9, 0x40000040 ;  /* 0x4000004000097882 */ /* 0x000fe20000000000 */
[----:B------:R-:W-:Y:S01]  /*1100*/  UMOV UR15, 0x40000040 ;  /* 0x40000040000f7882 */ /* 0x000fe20000000000 */
[----:B------:R-:W-:Y:S01]  /*1110*/  UMOV UR13, UR9 ;  /* 0x00000009000d7c82 */ /* 0x000fe20008000000 */
[----:B------:R-:W-:Y:S01]  /*1120*/  UMOV UR12, UR8 ;  /* 0x00000008000c7c82 */ /* 0x000fe20008000000 */
[----:B------:R-:W-:Y:S01]  /*1130*/  UIADD3 UR16, UR8, 0x4, URZ ;  /* 0x0000000408107890 */ /* 0x000fe2000fffe03f */
[C---:B------:R-:W-:Y:S01]  /*1140*/  VIADD R7, R5.reuse, 0x18 ;  /* 0x0000001805077836 */ /* 0x040fe20000000000 */
[----:B------:R-:W-:Y:S01]  /*1150*/  UMOV UR14, UR6 ;  /* 0x00000006000e7c82 */ /* 0x000fe20008000000 */
[----:B------:R-:W-:Y:S01]  /*1160*/  UIADD3 UR18, UR6, 0x4, URZ ;  /* 0x0000000406127890 */ /* 0x000fe2000fffe03f */
[----:B------:R-:W-:Y:S01]  /*1170*/  HGMMA.64x64x16.F32 R24, gdesc[UR12], RZ, !UPT, gsb0 ;  /* 0x00e000000c1879f0 */ /* 0x000fe2000c0008ff */
[----:B------:R-:W-:Y:S01]  /*1180*/  UIADD3 UR12, UR8, 0x2, URZ ;  /* 0x00000002080c7890 */ /* 0x000fe2000fffe03f */
[C---:B------:R-:W-:Y:S01]  /*1190*/  IADD3 R13, R5.reuse, 0x10, RZ ;  /* 0x00000010050d7810 */ /* 0x040fe20007ffe0ff */
[----:B------:R-:W-:Y:S01]  /*11a0*/  UIADD3 UR14, UR6, 0x2, URZ ;  /* 0x00000002060e7890 */ /* 0x000fe2000fffe03f */
[----:B------:R-:W-:Y:S01]  /*11b0*/  IADD3 R15, R5, 0x11, RZ ;  /* 0x00000011050f7810 */ /* 0x000fe20007ffe0ff */
[----:B------:R-:W-:Y:S01]  /*11c0*/  UMOV UR13, 0x40000040 ;  /* 0x40000040000d7882 */ /* 0x000fe20000000000 */
[----:B------:R-:W-:Y:S01]  /*11d0*/  UMOV UR15, 0x40000040 ;  /* 0x40000040000f7882 */ /* 0x000fe20000000000 */
[----:B------:R-:W-:Y:S01]  /*11e0*/  UMOV UR17, 0x40000040 ;  /* 0x4000004000117882 */ /* 0x000fe20000000000 */
[----:B------:R-:W-:Y:S01]  /*11f0*/  UMOV UR19, 0x40000040 ;  /* 0x4000004000137882 */ /* 0x000fe20000000000 */
[----:B------:R-:W-:Y:S01]  /*1200*/  UIADD3 UR20, UR8, 0x6, URZ ;  /* 0x0000000608147890 */ /* 0x000fe2000fffe03f */
[C---:B------:R-:W-:Y:S01]  /*1210*/  ISETP.GE.AND P1, PT, R0.reuse, R13, PT ;  /* 0x0000000d0000720c */ /* 0x040fe20003f26270 */
[----:B------:R-:W-:Y:S01]  /*1220*/  UIADD3 UR22, UR6, 0x6, URZ ;  /* 0x0000000606167890 */ /* 0x000fe2000fffe03f */
[----:B------:R-:W-:Y:S01]  /*1230*/  ISETP.GE.AND P5, PT, R0, R15, PT ;  /* 0x0000000f0000720c */ /* 0x000fe20003fa6270 */
[----:B------:R-:W-:Y:S01]  /*1240*/  UMOV UR21, 0x40000040 ;  /* 0x4000004000157882 */ /* 0x000fe20000000000 */
[----:B------:R-:W-:Y:S01]  /*1250*/  UMOV UR23, 0x40000040 ;  /* 0x4000004000177882 */ /* 0x000fe20000000000 */
[----:B------:R-:W-:Y:S01]  /*1260*/  UIADD3 UR24, UR8, 0x200, URZ ;  /* 0x0000020008187890 */ /* 0x000fe2000fffe03f */
[----:B------:R-:W-:Y:S01]  /*1270*/  P2R R6, PR, RZ, 0x1 ;  /* 0x00000001ff067803 */ /* 0x000fe20000000000 */
[----:B------:R-:W-:Y:S01]  /*1280*/  UIADD3 UR26, UR6, 0x200, URZ ;  /* 0x00000200061a7890 */ /* 0x000fe2000fffe03f */
[----:B------:R-:W-:Y:S01]  /*1290*/  UMOV UR25, 0x40000040 ;  /* 0x4000004000197882 */ /* 0x000fe20000000000 */
[----:B------:R-:W-:Y:S01]  /*12a0*/  UMOV UR27, 0x40000040 ;  /* 0x40000040001b7882 */ /* 0x000fe20000000000 */
[----:B------:R-:W-:-:S02]  /*12b0*/  UIADD3 UR28, UR8, 0x202, URZ ;  /* 0x00000202081c7890 */ /* 0x000fc4000fffe03f */
[----:B------:R-:W-:Y:S01]  /*12c0*/  UIADD3 UR30, UR6, 0x202, URZ ;  /* 0x00000202061e7890 */ /* 0x000fe2000fffe03f */
[----:B------:R-:W-:Y:S01]  /*12d0*/  UMOV UR29, 0x40000040 ;  /* 0x40000040001d7882 */ /* 0x000fe20000000000 */
[----:B------:R-:W-:Y:S01]  /*12e0*/  UMOV UR31, 0x40000040 ;  /* 0x40000040001f7882 */ /* 0x000fe20000000000 */
[----:B------:R-:W-:Y:S02]  /*12f0*/  UIADD3 UR32, UR8, 0x204, URZ ;  /* 0x0000020408207890 */ /* 0x000fe4000fffe03f */
[----:B------:R-:W-:Y:S01]  /*1300*/  UIADD3 UR34, UR6, 0x204, URZ ;  /* 0x0000020406227890 */ /* 0x000fe2000fffe03f */
[----:B------:R-:W-:Y:S01]  /*1310*/  UMOV UR33, 0x40000040 ;  /* 0x4000004000217882 */ /* 0x000fe20000000000 */
[----:B------:R-:W-:Y:S01]  /*1320*/  UMOV UR35, 0x40000040 ;  /* 0x4000004000237882 */ /* 0x000fe20000000000 */
[----:B------:R-:W-:Y:S02]  /*1330*/  UIADD3 UR40, UR8, 0x206, URZ ;  /* 0x0000020608287890 */ /* 0x000fe4000fffe03f */
[----:B------:R-:W-:Y:S01]  /*1340*/  UIADD3 UR42, UR6, 0x206, URZ ;  /* 0x00000206062a7890 */ /* 0x000fe2000fffe03f */
[----:B------:R-:W-:Y:S01]  /*1350*/  UMOV UR41, 0x40000040 ;  /* 0x4000004000297882 */ /* 0x000fe20000000000 */
[----:B------:R-:W-:Y:S01]  /*1360*/  UMOV UR43, 0x40000040 ;  /* 0x40000040002b7882 */ /* 0x000fe20000000000 */
[----:B------:R-:W-:-:S04]  /*1370*/  USHF.L.U32 UR7, UR7, 0x3, URZ ;  /* 0x0000000307077899 */ /* 0x000fc8000800063f */
[----:B------:R-:W-:Y:S01]  /*1380*/  ULOP3.LUT UR7, UR7, 0x8, URZ, 0xc, !UPT ;  /* 0x0000000807077892 */ /* 0x000fe2000f8e0c3f */
[----:B------:R-:W-:Y:S02]  /*1390*/  WARPGROUP.DEPBAR.LE gsb0, 0x0 ;  /* 0x00008000000079c5 */ /* 0x000fe40000010000 */
[----:B------:R-:W-:-:S06]  /*13a0*/  WARPGROUP.ARRIVE ;  /* 0x00000000000079c5 */ /* 0x000fcc0000000000 */
[----:B------:R-:W-:Y:S01]  /*13b0*/  HGMMA.64x64x16.F32 R24, gdesc[UR12], R24, gsb0 ;  /* 0x00e000000c1879f0 */ /* 0x000fe20008000818 */
[----:B------:R-:W-:Y:S02]  /*13c0*/  ULDC UR14, c[0x0][0x604] ;  /* 0x00018100000e7ab9 */ /* 0x000fe40000000800 */
[----:B------:R-:W-:Y:S02]  /*13d0*/  WARPGROUP.DEPBAR.LE gsb0, 0x0 ;  /* 0x00008000000079c5 */ /* 0x000fe40000010000 */
[----:B------:R-:W-:-:S06]  /*13e0*/  WARPGROUP.ARRIVE ;  /* 0x00000000000079c5 */ /* 0x000fcc0000000000 */
[----:B------:R-:W-:Y:S03]  /*13f0*/  HGMMA.64x64x16.F32 R24, gdesc[UR16], R24, gsb0 ;  /* 0x00e00000101879f0 */ /* 0x000fe60008000818 */
        /* <DEDUP_REMOVED lines=16> */
[----:B------:R-:W-:Y:S02]  /*1500*/  FSEL R25, R25, -INF , P2 ;  /* 0xff80000019197808 */ /* 0x000fe40001000000 */
[----:B------:R-:W-:Y:S02]  /*1510*/  FSEL R31, R31, -INF , P2 ;  /* 0xff8000001f1f7808 */ /* 0x000fe40001000000 */
[----:B------:R-:W-:Y:S01]  /*1520*/  ISETP.GE.AND P2, PT, R0, R11, PT ;  /* 0x0000000b0000720c */ /* 0x000fe20003f46270 */
[----:B------:R-:W-:Y:S01]  /*1530*/  VIADD R11, R5, 0x21 ;  /* 0x00000021050b7836 */ /* 0x000fe20000000000 */
[----:B------:R-:W-:-:S02]  /*1540*/  FSEL R24, R24, -INF , P4 ;  /* 0xff80000018187808 */ /* 0x000fc40002000000 */
[----:B------:R-:W-:Y:S02]  /*1550*/  FSEL R29, R29, -INF , P3 ;  /* 0xff8000001d1d7808 */ /* 0x000fe40001800000 */
[----:B------:R-:W-:Y:S02]  /*1560*/  FSEL R35, R35, -INF , P3 ;  /* 0xff80000023237808 */ /* 0x000fe40001800000 */
[----:B------:R-:W-:Y:S02]  /*1570*/  ISETP.GE.AND P3, PT, R0, R11, PT ;  /* 0x0000000b0000720c */ /* 0x000fe40003f66270 */
[----:B------:R-:W-:Y:S02]  /*1580*/  FSEL R28, R28, -INF , P6 ;  /* 0xff8000001c1c7808 */ /* 0x000fe40003000000 */
[----:B------:R-:W-:Y:S02]  /*1590*/  FMNMX R11, R24, R25, !PT ;  /* 0x00000019180b7209 */ /* 0x000fe40007800000 */
[----:B------:R-:W-:-:S02]  /*15a0*/  FSEL R30, R30, -INF , P4 ;  /* 0xff8000001e1e7808 */ /* 0x000fc40002000000 */
[----:B------:R-:W-:Y:S02]  /*15b0*/  ISETP.GE.AND P4, PT, R0, R7, PT ;  /* 0x000000070000720c */ /* 0x000fe40003f86270 */
[----:B------:R-:W-:Y:S02]  /*15c0*/  IADD3 R7, R5, 0x20, RZ ;  /* 0x0000002005077810 */ /* 0x000fe40007ffe0ff */
[----:B------:R-:W-:Y:S02]  /*15d0*/  FMNMX R2, R28, R11, !PT ;  /* 0x0000000b1c027209 */ /* 0x000fe40007800000 */
[----:B------:R-:W-:Y:S02]  /*15e0*/  FSEL R34, R34, -INF , P6 ;  /* 0xff80000022227808 */ /* 0x000fe40003000000 */
[----:B------:R-:W-:Y:S02]  /*15f0*/  ISETP.GE.AND P6, PT, R0, R7, PT ;  /* 0x000000070000720c */ /* 0x000fe40003fc6270 */
[----:B------:R-:W-:-:S02]  /*1600*/  FSEL R32, R32, -INF , P1 ;  /* 0xff80000020207808 */ /* 0x000fc40000800000 */
[----:B------:R-:W-:Y:S02]  /*1610*/  FMNMX R11, R29, R2, !PT ;  /* 0x000000021d0b7209 */ /* 0x000fe40007800000 */
[----:B------:R-:W-:Y:S02]  /*1620*/  IADD3 R7, R5, 0x28, RZ ;  /* 0x0000002805077810 */ /* 0x000fe40007ffe0ff */
[----:B------:R-:W-:Y:S02]  /*1630*/  FSEL R38, R38, -INF , P1 ;  /* 0xff80000026267808 */ /* 0x000fe40000800000 */
[----:B------:R-:W-:Y:S02]  /*1640*/  FSEL R33, R33, -INF , P5 ;  /* 0xff80000021217808 */ /* 0x000fe40002800000 */
[----:B------:R-:W-:Y:S02]  /*1650*/  FMNMX R2, R32, R11, !PT ;  /* 0x0000000b20027209 */ /* 0x000fe40007800000 */
[----:B------:R-:W-:-:S02]  /*1660*/  ISETP.GE.AND P1, PT, R0, R7, PT ;  /* 0x000000070000720c */ /* 0x000fc40003f26270 */
[----:B------:R-:W-:Y:S02]  /*1670*/  IADD3 R7, R5, 0x29, RZ ;  /* 0x0000002905077810 */ /* 0x000fe40007ffe0ff */
[----:B------:R-:W-:Y:S02]  /*1680*/  FSEL R36, R36, -INF , P4 ;  /* 0xff80000024247808 */ /* 0x000fe40002000000 */
[----:B------:R-:W-:Y:S01]  /*1690*/  FMNMX R11, R33, R2, !PT ;  /* 0x00000002210b7209 */ /* 0x000fe20007800000 */
[C---:B------:R-:W-:Y:S01]  /*16a0*/  VIADD R2, R0.reuse, 0x8 ;  /* 0x0000000800027836 */ /* 0x040fe20000000000 */
[----:B------:R-:W-:Y:S02]  /*16b0*/  FSEL R39, R39, -INF , P5 ;  /* 0xff80000027277808 */ /* 0x000fe40002800000 */
[----:B------:R-:W-:Y:S01]  /*16c0*/  ISETP.GE.AND P5, PT, R0, R7, PT ;  /* 0x000000070000720c */ /* 0x000fe20003fa6270 */
[----:B------:R-:W-:Y:S01]  /*16d0*/  VIADD R7, R5, 0x38 ;  /* 0x0000003805077836 */ /* 0x000fe20000000000 */
[----:B------:R-:W-:-:S02]  /*16e0*/  FSEL R37, R37, -INF , P2 ;  /* 0xff80000025257808 */ /* 0x000fc40001000000 */
[----:B------:R-:W-:Y:S02]  /*16f0*/  FMNMX R4, R36, R11, !PT ;  /* 0x0000000b24047209 */ /* 0x000fe40007800000 */
[----:B------:R-:W-:Y:S02]  /*1700*/  FSEL R42, R42, -INF , P4 ;  /* 0xff8000002a2a7808 */ /* 0x000fe40002000000 */
[----:B------:R-:W-:Y:S02]  /*1710*/  ISETP.GE.AND P4, PT, R0, R7, PT ;  /* 0x000000070000720c */ /* 0x000fe40003f86270 */
[----:B------:R-:W-:Y:S02]  /*1720*/  FSEL R40, R40, -INF , P6 ;  /* 0xff80000028287808 */ /* 0x000fe40003000000 */
[----:B------:R-:W-:Y:S02]  /*1730*/  FMNMX R11, R37, R4, !PT ;  /* 0x00000004250b7209 */ /* 0x000fe40007800000 */
[----:B------:R-:W-:-:S02]  /*1740*/  IADD3 R7, R5, 0x39, RZ ;  /* 0x0000003905077810 */ /* 0x000fc40007ffe0ff */
[----:B------:R-:W-:Y:S02]  /*1750*/  FSEL R43, R43, -INF , P2 ;  /* 0xff8000002b2b7808 */ /* 0x000fe40001000000 */
[----:B------:R-:W-:Y:S02]  /*1760*/  FSEL R52, R52, -INF , P4 ;  /* 0xff80000034347808 */ /* 0x000fe40002000000 */
[----:B------:R-:W-:Y:S02]  /*1770*/  FSEL R41, R41, -INF , P3 ;  /* 0xff80000029297808 */ /* 0x000fe40001800000 */
[----:B------:R-:W-:Y:S02]  /*1780*/  FMNMX R4, R40, R11, !PT ;  /* 0x0000000b28047209 */ /* 0x000fe40007800000 */
[----:B------:R-:W-:Y:S02]  /*1790*/  ISETP.GE.AND P2, PT, R0, R7, PT ;  /* 0x000000070000720c */ /* 0x000fe40003f46270 */
[----:B------:R-:W-:-:S02]  /*17a0*/  ISETP.GE.AND P4, PT, R2, R5, PT ;  /* 0x000000050200720c */ /* 0x000fc40003f86270 */
[----:B------:R-:W-:Y:S02]  /*17b0*/  IADD3 R7, R5, 0x30, RZ ;  /* 0x0000003005077810 */ /* 0x000fe40007ffe0ff */
[----:B------:R-:W-:Y:S02]  /*17c0*/  FSEL R44, R44, -INF , P1 ;  /* 0xff8000002c2c7808 */ /* 0x000fe40000800000 */
[----:B------:R-:W-:Y:S02]  /*17d0*/  FMNMX R11, R41, R4, !PT ;  /* 0x00000004290b7209 */ /* 0x000fe40007800000 */
[----:B------:R-:W-:Y:S02]  /*17e0*/  FSEL R53, R53, -INF , P2 ;  /* 0xff80000035357808 */ /* 0x000fe40001000000 */
[----:B------:R-:W-:Y:S02]  /*17f0*/  FSEL R26, R26, -INF , P4 ;  /* 0xff8000001a1a7808 */ /* 0x000fe40002000000 */
[----:B------:R-:W-:-:S02]  /*1800*/  ISETP.GE.AND P2, PT, R0, R7, PT ;  /* 0x000000070000720c */ /* 0x000fc40003f46270 */
[----:B------:R-:W-:Y:S02]  /*1810*/  ISETP.GT.AND P4, PT, R2, R5, PT ;  /* 0x000000050200720c */ /* 0x000fe40003f84270 */
[----:B------:R-:W-:Y:S02]  /*1820*/  IADD3 R7, R5, 0x31, RZ ;  /* 0x0000003105077810 */ /* 0x000fe40007ffe0ff */
[----:B------:R-:W-:Y:S02]  /*1830*/  FSEL R45, R45, -INF , P5 ;  /* 0xff8000002d2d7808 */ /* 0x000fe40002800000 */
[----:B------:R-:W-:Y:S02]  /*1840*/  FMNMX R4, R44, R11, !PT ;  /* 0x0000000b2c047209 */ /* 0x000fe40007800000 */
[----:B------:R-:W-:Y:S02]  /*1850*/  FSEL R27, R27, -INF , P4 ;  /* 0xff8000001b1b7808 */ /* 0x000fe40002000000 */
[----:B------:R-:W-:-:S02]  /*1860*/  ISETP.GE.AND P4, PT, R0, R7, PT ;  /* 0x000000070000720c */ /* 0x000fc40003f86270 */
[----:B------:R-:W-:Y:S02]  /*1870*/  FSEL R48, R48, -INF , P2 ;  /* 0xff80000030307808 */ /* 0x000fe40001000000 */
[----:B------:R-:W-:Y:S02]  /*1880*/  FMNMX R7, R45, R4, !PT ;  /* 0x000000042d077209 */ /* 0x000fe40007800000 */
[----:B------:R-:W-:Y:S02]  /*1890*/  FSEL R49, R49, -INF , P4 ;  /* 0xff80000031317808 */ /* 0x000fe40002000000 */
[----:B------:R-:W-:Y:S02]  /*18a0*/  FMNMX R4, R48, R7, !PT ;  /* 0x0000000730047209 */ /* 0x000fe40007800000 */
[----:B------:R-:W-:Y:S02]  /*18b0*/  FSEL R46, R46, -INF , P6 ;  /* 0xff8000002e2e7808 */ /* 0x000fe40003000000 */
[----:B------:R-:W-:-:S02]  /*18c0*/  FMNMX R7, R49, R4, !PT ;  /* 0x0000000431077209 */ /* 0x000fc40007800000 */
[----:B------:R-:W-:Y:S02]  /*18d0*/  FSEL R50, R50, -INF , P1 ;  /* 0xff80000032327808 */ /* 0x000fe40000800000 */
[----:B------:R-:W-:Y:S02]  /*18e0*/  FMNMX R4, R52, R7, !PT ;  /* 0x0000000734047209 */ /* 0x000fe40007800000 */
[----:B------:R-:W-:Y:S02]  /*18f0*/  FSEL R47, R47, -INF , P3 ;  /* 0xff8000002f2f7808 */ /* 0x000fe40001800000 */
[----:B------:R-:W-:Y:S02]  /*1900*/  FMNMX R8, R53, R4, !PT ;  /* 0x0000000435087209 */ /* 0x000fe40007800000 */
[----:B------:R-:W-:Y:S02]  /*1910*/  FSEL R51, R51, -INF , P5 ;  /* 0xff80000033337808 */ /* 0x000fe40002800000 */
[----:B------:R-:W-:Y:S01]  /*1920*/  FSEL R54, R54, -INF , P2 ;  /* 0xff80000036367808 */ /* 0x000fe20001000000 */
[----:B------:R-:W1:Y:S01]  /*1930*/  SHFL.BFLY PT, R7, R8, 0x1, 0x1f ;  /* 0x0c201f0008077f89 */ /* 0x000e6200000e0000 */
[----:B------:R-:W-:-:S02]  /*1940*/  FSEL R55, R55, -INF , P4 ;  /* 0xff80000037377808 */ /* 0x000fc40002000000 */
[----:B-1----:R-:W-:-:S05]  /*1950*/  FMNMX R10, R8, R7, !PT ;  /* 0x00000007080a7209 */ /* 0x002fca0007800000 */
[----:B------:R-:W1:Y:S02]  /*1960*/  SHFL.BFLY PT, R7, R10, 0x2, 0x1f ;  /* 0x0c401f000a077f89 */ /* 0x000e6400000e0000 */
[----:B-1----:R-:W-:Y:S02]  /*1970*/  FMNMX R4, R10, R7, !PT ;  /* 0x000000070a047209 */ /* 0x002fe40007800000 */
[----:B------:R-:W-:Y:S02]  /*1980*/  FMNMX R7, R26, R27, !PT ;  /* 0x0000001b1a077209 */ /* 0x000fe40007800000 */
[----:B------:R-:W-:-:S04]  /*1990*/  FSETP.NEU.AND P0, PT, R4, -INF , PT ;  /* 0xff8000000400780b */ /* 0x000fc80003f0d000 */
[----:B------:R-:W-:Y:S02]  /*19a0*/  FSEL R11, R4, RZ, P0 ;  /* 0x000000ff040b7208 */ /* 0x000fe40000000000 */
[----:B------:R-:W-:Y:S02]  /*19b0*/  ISETP.NE.AND P0, PT, R6, RZ, PT ;  /* 0x000000ff0600720c */ /* 0x000fe40003f05270 */
[----:B------:R-:W-:Y:S01]  /*19c0*/  FMNMX R6, R30, R7, !PT ;  /* 0x000000071e067209 */ /* 0x000fe20007800000 */
[----:B------:R-:W-:-:S03]  /*19d0*/  FMUL R11, R11, UR14 ;  /* 0x0000000e0b0b7c20 */ /* 0x000fc60008400000 */
[----:B------:R-:W-:Y:S01]  /*19e0*/  FMNMX R7, R31, R6, !PT ;  /* 0x000000061f077209 */ /* 0x000fe20007800000 */
[--C-:B------:R-:W-:Y:S01]  /*19f0*/  FFMA R24, R24, UR14, -R11.reuse ;  /* 0x0000000e18187c23 */ /* 0x100fe2000800080b */
[--C-:B------:R-:W-:Y:S01]  /*1a00*/  FFMA R28, R28, UR14, -R11.reuse ;  /* 0x0000000e1c1c7c23 */ /* 0x100fe2000800080b */
[--C-:B------:R-:W-:Y:S01]  /*1a10*/  FFMA R25, R25, UR14, -R11.reuse ;  /* 0x0000000e19197c23 */ /* 0x100fe2000800080b */
[----:B------:R-:W-:Y:S01]  /*1a20*/  FMNMX R6, R34, R7, !PT ;  /* 0x0000000722067209 */ /* 0x000fe20007800000 */
[--C-:B------:R-:W-:Y:S01]  /*1a30*/  FFMA R29, R29, UR14, -R11.reuse ;  /* 0x0000000e1d1d7c23 */ /* 0x100fe2000800080b */
[----:B------:R-:W-:Y:S01]  /*1a40*/  FSETP.GEU.AND P6, PT, R24, -126, PT ;  /* 0xc2fc00001800780b */ /* 0x000fe20003fce000 */
        /* <DEDUP_REMOVED lines=12> */
[----:B------:R-:W-:Y:S01]  /*1b10*/  @!P6 FMUL R24, R24, 0.5 ;  /* 0x3f0000001818e820 */ /* 0x000fe20000400000 */
[----:B------:R-:W-:Y:S01]  /*1b20*/  FMNMX R6, R42, R7, !PT ;  /* 0x000000072a067209 */ /* 0x000fe20007800000 */
[--C-:B------:R-:W-:Y:S01]  /*1b30*/  FFMA R48, R48, UR14, -R11.reuse ;  /* 0x0000000e30307c23 */ /* 0x100fe2000800080b */
[----:B------:R-:W-:Y:S01]  /*1b40*/  FSETP.GEU.AND P4, PT, R33, -126, PT ;  /* 0xc2fc00002100780b */ /* 0x000fe20003f8e000 */
[----:B------:R-:W-:Y:S01]  /*1b50*/  @!P1 FMUL R28, R28, 0.5 ;  /* 0x3f0000001c1c9820 */ /* 0x000fe20000400000 */
[----:B------:R-:W-:Y:S01]  /*1b60*/  FMNMX R7, R43, R6, !PT ;  /* 0x000000062b077209 */ /* 0x000fe20007800000 */
[----:B------:R-:W1:Y:S01]  /*1b70*/  MUFU.EX2 R88, R24 ;  /* 0x0000001800587308 */ /* 0x000e620000000800 */
[----:B------:R-:W-:Y:S01]  /*1b80*/  FSETP.GEU.AND P2, PT, R32, -126, PT ;  /* 0xc2fc00002000780b */ /* 0x000fe20003f4e000 */
[----:B------:R-:W-:Y:S01]  /*1b90*/  @!P3 FMUL R25, R25, 0.5 ;  /* 0x3f0000001919b820 */ /* 0x000fe20000400000 */
[----:B------:R-:W-:Y:S01]  /*1ba0*/  FMNMX R6, R46, R7, !PT ;  /* 0x000000072e067209 */ /* 0x000fe20007800000 */
[--C-:B------:R-:W-:Y:S01]  /*1bb0*/  FFMA R49, R49, UR14, -R11.reuse ;  /* 0x0000000e31317c23 */ /* 0x100fe2000800080b */
[--C-:B------:R-:W-:Y:S01]  /*1bc0*/  FFMA R44, R44, UR14, -R11.reuse ;  /* 0x0000000e2c2c7c23 */ /* 0x100fe2000800080b */
[----:B------:R-:W-:Y:S01]  /*1bd0*/  @!P5 FMUL R29, R29, 0.5 ;  /* 0x3f0000001d1dd820 */ /* 0x000fe20000400000 */
[----:B------:R-:W-:Y:S01]  /*1be0*/  FMNMX R7, R47, R6, !PT ;  /* 0x000000062f077209 */ /* 0x000fe20007800000 */
[----:B------:R-:W2:Y:S01]  /*1bf0*/  MUFU.EX2 R90, R28 ;  /* 0x0000001c005a7308 */ /* 0x000ea20000000800 */
[--C-:B------:R-:W-:Y:S01]  /*1c00*/  FFMA R45, R45, UR14, -R11.reuse ;  /* 0x0000000e2d2d7c23 */ /* 0x100fe2000800080b */
[----:B------:R-:W-:Y:S01]  /*1c10*/  @!P4 FMUL R33, R33, 0.5 ;  /* 0x3f0000002121c820 */ /* 0x000fe20000400000 */
[----:B------:R-:W-:Y:S01]  /*1c20*/  FMNMX R6, R50, R7, !PT ;  /* 0x0000000732067209 */ /* 0x000fe20007800000 */
[--C-:B------:R-:W-:Y:S01]  /*1c30*/  FFMA R52, R52, UR14, -R11.reuse ;  /* 0x0000000e34347c23 */ /* 0x100fe2000800080b */
[----:B------:R-:W-:Y:S01]  /*1c40*/  FFMA R53, R53, UR14, -R11 ;  /* 0x0000000e35357c23 */ /* 0x000fe2000800080b */
[----:B------:R-:W-:Y:S01]  /*1c50*/  @!P2 FMUL R32, R32, 0.5 ;  /* 0x3f0000002020a820 */ /* 0x000fe20000400000 */
[----:B------:R-:W-:Y:S01]  /*1c60*/  FMNMX R7, R51, R6, !PT ;  /* 0x0000000633077209 */ /* 0x000fe20007800000 */
[----:B------:R-:W3:Y:S01]  /*1c70*/  MUFU.EX2 R25, R25 ;  /* 0x0000001900197308 */ /* 0x000ee20000000800 */
[----:B-1----:R-:W-:Y:S01]  /*1c80*/  @!P6 FMUL R88, R88, R88 ;  /* 0x000000585858e220 */ /* 0x002fe20000400000 */
[----:B------:R-:W-:-:S02]  /*1c90*/  FSETP.GEU.AND P6, PT, R36, -126, PT ;  /* 0xc2fc00002400780b */ /* 0x000fc40003fce000 */
[----:B------:R-:W-:-:S04]  /*1ca0*/  FMNMX R6, R54, R7, !PT ;  /* 0x0000000736067209 */ /* 0x000fc80007800000 */
[----:B------:R-:W-:Y:S01]  /*1cb0*/  FMNMX R6, R55, R6, !PT ;  /* 0x0000000637067209 */ /* 0x000fe20007800000 */
[----:B--2---:R-:W-:Y:S01]  /*1cc0*/  @!P1 FMUL R90, R90, R90 ;  /* 0x0000005a5a5a9220 */ /* 0x004fe20000400000 */
[----:B------:R-:W-:Y:S01]  /*1cd0*/  FSETP.GEU.AND P1, PT, R40, -126, PT ;  /* 0xc2fc00002800780b */ /* 0x000fe20003f2e000 */
[----:B------:R-:W1:Y:S02]  /*1ce0*/  MUFU.EX2 R29, R29 ;  /* 0x0000001d001d7308 */ /* 0x000e640000000800 */
[----:B------:R-:W2:Y:S02]  /*1cf0*/  SHFL.BFLY PT, R7, R6, 0x1, 0x1f ;  /* 0x0c201f0006077f89 */ /* 0x000ea400000e0000 */
[----:B------:R-:W-:Y:S01]  /*1d00*/  @!P6 FMUL R36, R36, 0.5 ;  /* 0x3f0000002424e820 */ /* 0x000fe20000400000 */
[----:B---3--:R-:W-:Y:S01]  /*1d10*/  @!P3 FMUL R25, R25, R25 ;  /* 0x000000191919b220 */ /* 0x008fe20000400000 */
[----:B------:R-:W-:Y:S02]  /*1d20*/  FSETP.GEU.AND P3, PT, R37, -126, PT ;  /* 0xc2fc00002500780b */ /* 0x000fe40003f6e000 */
[----:B------:R-:W3:Y:S04]  /*1d30*/  MUFU.EX2 R94, R36 ;  /* 0x00000024005e7308 */ /* 0x000ee80000000800 */
[----:B------:R-:W-:-:S04]  /*1d40*/  @!P1 FMUL R40, R40, 0.5 ;  /* 0x3f00000028289820 */ /* 0x000fc80000400000 */
[----:B------:R-:W4:Y:S01]  /*1d50*/  MUFU.EX2 R13, R40 ;  /* 0x00000028000d7308 */ /* 0x000f220000000800 */
[----:B-1----:R-:W-:Y:S01]  /*1d60*/  @!P5 FMUL R29, R29, R29 ;  /* 0x0000001d1d1dd220 */ /* 0x002fe20000400000 */
[----:B------:R-:W-:Y:S01]  /*1d70*/  FSETP.GEU.AND P5, PT, R41, -126, PT ;  /* 0xc2fc00002900780b */ /* 0x000fe20003fae000 */
[----:B------:R-:W-:-:S05]  /*1d80*/  @!P3 FMUL R37, R37, 0.5 ;  /* 0x3f0000002525b820 */ /* 0x000fca0000400000 */
[----:B------:R-:W1:Y:S01]  /*1d90*/  MUFU.EX2 R92, R32 ;  /* 0x00000020005c7308 */ /* 0x000e620000000800 */
[----:B---3--:R-:W-:Y:S01]  /*1da0*/  @!P6 FMUL R94, R94, R94 ;  /* 0x0000005e5e5ee220 */ /* 0x008fe20000400000 */
[----:B--2---:R-:W-:Y:S02]  /*1db0*/  FMNMX R6, R6, R7, !PT ;  /* 0x0000000706067209 */ /* 0x004fe40007800000 */
[----:B------:R-:W-:-:S03]  /*1dc0*/  FSETP.GEU.AND P6, PT, R48, -126, PT ;  /* 0xc2fc00003000780b */ /* 0x000fc60003fce000 */
[----:B------:R-:W2:Y:S01]  /*1dd0*/  SHFL.BFLY PT, R7, R6, 0x2, 0x1f ;  /* 0x0c401f0006077f89 */ /* 0x000ea200000e0000 */
[----:B------:R-:W3:Y:S01]  /*1de0*/  MUFU.EX2 R33, R33 ;  /* 0x0000002100217308 */ /* 0x000ee20000000800 */
[----:B----4-:R-:W-:Y:S01]  /*1df0*/  @!P1 FMUL R13, R13, R13 ;  /* 0x0000000d0d0d9220 */ /* 0x010fe20000400000 */
[----:B------:R-:W-:Y:S01]  /*1e00*/  FSETP.GEU.AND P1, PT, R49, -126, PT ;  /* 0xc2fc00003100780b */ /* 0x000fe20003f2e000 */
[----:B------:R-:W-:Y:S02]  /*1e10*/  @!P5 FMUL R41, R41, 0.5 ;  /* 0x3f0000002929d820 */ /* 0x000fe40000400000 */
[----:B------:R-:W-:Y:S01]  /*1e20*/  FADD R8, R88, R13 ;  /* 0x0000000d58087221 */ /* 0x000fe20000000000 */
[----:B------:R-:W-:Y:S02]  /*1e30*/  F2FP.F16.F32.PACK_AB R88, R25, R88 ;  /* 0x000000581958723e */ /* 0x000fe400000000ff */
[----:B------:R-:W4:Y:S01]  /*1e40*/  MUFU.EX2 R37, R37 ;  /* 0x0000002500257308 */ /* 0x000f220000000800 */
[----:B-1----:R-:W-:Y:S01]  /*1e50*/  @!P2 FMUL R92, R92, R92 ;  /* 0x0000005c5c5ca220 */ /* 0x002fe20000400000 */
[----:B------:R-:W-:Y:S01]  /*1e60*/  FSETP.GEU.AND P2, PT, R44, -126, PT ;  /* 0xc2fc00002c00780b */ /* 0x000fe20003f4e000 */
[----:B------:R-:W-:-:S04]  /*1e70*/  @!P6 FMUL R48, R48, 0.5 ;  /* 0x3f0000003030e820 */ /* 0x000fc80000400000 */
[----:B------:R-:W-:Y:S01]  /*1e80*/  @!P1 FMUL R49, R49, 0.5 ;  /* 0x3f00000031319820 */ /* 0x000fe20000400000 */
[----:B------:R-:W1:Y:S01]  /*1e90*/  MUFU.EX2 R96, R41 ;  /* 0x0000002900607308 */ /* 0x000e620000000800 */
[----:B---3--:R-:W-:Y:S01]  /*1ea0*/  @!P4 FMUL R33, R33, R33 ;  /* 0x000000212121c220 */ /* 0x008fe20000400000 */
[----:B------:R-:W-:Y:S02]  /*1eb0*/  FSETP.GEU.AND P4, PT, R45, -126, PT ;  /* 0xc2fc00002d00780b */ /* 0x000fe40003f8e000 */
[----:B--2---:R-:W-:-:S03]  /*1ec0*/  FMNMX R6, R6, R7, !PT ;  /* 0x0000000706067209 */ /* 0x004fc60007800000 */
[----:B------:R-:W-:Y:S01]  /*1ed0*/  @!P2 FMUL R44, R44, 0.5 ;  /* 0x3f0000002c2ca820 */ /* 0x000fe20000400000 */
[----:B----4-:R-:W-:Y:S01]  /*1ee0*/  @!P3 FMUL R37, R37, R37 ;  /* 0x000000252525b220 */ /* 0x010fe20000400000 */
[----:B------:R-:W2:Y:S01]  /*1ef0*/  MUFU.EX2 R11, R48 ;  /* 0x00000030000b7308 */ /* 0x000ea20000000800 */
[----:B------:R-:W-:-:S05]  /*1f00*/  FSETP.NEU.AND P3, PT, R6, -INF , PT ;  /* 0xff8000000600780b */ /* 0x000fca0003f6d000 */
[----:B------:R-:W-:Y:S01]  /*1f10*/  @!P4 FMUL R45, R45, 0.5 ;  /* 0x3f0000002d2dc820 */ /* 0x000fe20000400000 */
[----:B------:R-:W-:Y:S01]  /*1f20*/  FSEL R7, R6, RZ, P3 ;  /* 0x000000ff06077208 */ /* 0x000fe20001800000 */
[----:B-1----:R-:W-:Y:S01]  /*1f30*/  @!P5 FMUL R96, R96, R96 ;  /* 0x000000606060d220 */ /* 0x002fe20000400000 */
[----:B------:R-:W1:Y:S01]  /*1f40*/  MUFU.EX2 R100, R49 ;  /* 0x0000003100647308 */ /* 0x000e620000000800 */
[----:B------:R-:W-:Y:S02]  /*1f50*/  FSETP.GEU.AND P5, PT, R53, -126, PT ;  /* 0xc2fc00003500780b */ /* 0x000fe40003fae000 */
[----:B------:R-:W-:Y:S01]  /*1f60*/  FMUL R7, R7, UR14 ;  /* 0x0000000e07077c20 */ /* 0x000fe20008400000 */
[----:B------:R-:W-:-:S03]  /*1f70*/  FSETP.GEU.AND P3, PT, R52, -126, PT ;  /* 0xc2fc00003400780b */ /* 0x000fc60003f6e000 */
[--C-:B------:R-:W-:Y:S01]  /*1f80*/  FFMA R30, R30, UR14, -R7.reuse ;  /* 0x0000000e1e1e7c23 */ /* 0x100fe20008000807 */
[----:B------:R-:W3:Y:S01]  /*1f90*/  MUFU.EX2 R15, R44 ;  /* 0x0000002c000f7308 */ /* 0x000ee20000000800 */
[--C-:B------:R-:W-:Y:S01]  /*1fa0*/  FFMA R31, R31, UR14, -R7.reuse ;  /* 0x0000000e1f1f7c23 */ /* 0x100fe20008000807 */
[--C-:B------:R-:W-:Y:S01]  /*1fb0*/  FFMA R26, R26, UR14, -R7.reuse ;  /* 0x0000000e1a1a7c23 */ /* 0x100fe20008000807 */
[--C-:B------:R-:W-:Y:S01]  /*1fc0*/  FFMA R27, R27, UR14, -R7.reuse ;  /* 0x0000000e1b1b7c23 */ /* 0x100fe20008000807 */
[----:B--2---:R-:W-:Y:S01]  /*1fd0*/  @!P6 FMUL R11, R11, R11 ;  /* 0x0000000b0b0be220 */ /* 0x004fe20000400000 */
[----:B------:R-:W-:Y:S01]  /*1fe0*/  FSETP.GEU.AND P6, PT, R30, -126, PT ;  /* 0xc2fc00001e00780b */ /* 0x000fe20003fce000 */
[----:B------:R-:W-:Y:S01]  /*1ff0*/  @!P5 FMUL R53, R53, 0.5 ;  /* 0x3f0000003535d820 */ /* 0x000fe20000400000 */
[--C-:B------:R-:W-:Y:S01]  /*2000*/  FFMA R35, R35, UR14, -R7.reuse ;  /* 0x0000000e23237c23 */ /* 0x100fe20008000807 */
[----:B------:R-:W2:Y:S01]  /*2010*/  MUFU.EX2 R98, R45 ;  /* 0x0000002d00627308 */ /* 0x000ea20000000800 */
[----:B-1----:R-:W-:Y:S01]  /*2020*/  @!P1 FMUL R100, R100, R100 ;  /* 0x0000006464649220 */ /* 0x002fe20000400000 */
[----:B------:R-:W-:Y:S01]  /*2030*/  FSETP.GEU.AND P1, PT, R31, -126, PT ;  /* 0xc2fc00001f00780b */ /* 0x000fe20003f2e000 */
[----:B------:R-:W-:Y:S01]  /*2040*/  @!P3 FMUL R52, R52, 0.5 ;  /* 0x3f0000003434b820 */ /* 0x000fe20000400000 */
[--C-:B------:R-:W-:Y:S01]  /*2050*/  FFMA R42, R42, UR14, -R7.reuse ;  /* 0x0000000e2a2a7c23 */ /* 0x100fe20008000807 */
[--C-:B------:R-:W-:Y:S01]  /*2060*/  FFMA R50, R50, UR14, -R7.reuse ;  /* 0x0000000e32327c23 */ /* 0x100fe20008000807 */
[--C-:B------:R-:W-:Y:S01]  /*2070*/  FFMA R34, R34, UR14, -R7.reuse ;  /* 0x0000000e22227c23 */ /* 0x100fe20008000807 */
[--C-:B------:R-:W-:Y:S01]  /*2080*/  FFMA R38, R38, UR14, -R7.reuse ;  /* 0x0000000e26267c23 */ /* 0x100fe20008000807 */
[----:B------:R-:W1:Y:S01]  /*2090*/  MUFU.EX2 R102, R53 ;  /* 0x0000003500667308 */ /* 0x000e620000000800 */
[----:B---3--:R-:W-:Y:S01]  /*20a0*/  @!P2 FMUL R15, R15, R15 ;  /* 0x0000000f0f0fa220 */ /* 0x008fe20000400000 */
[----:B------:R-:W-:Y:S01]  /*20b0*/  FSETP.GEU.AND P2, PT, R26, -126, PT ;  /* 0xc2fc00001a00780b */ /* 0x000fe20003f4e000 */
[----:B------:R-:W-:Y:S01]  /*20c0*/  @!P6 FMUL R30, R30, 0.5 ;  /* 0x3f0000001e1ee820 */ /* 0x000fe20000400000 */
[--C-:B------:R-:W-:Y:S01]  /*20d0*/  FFMA R39, R39, UR14, -R7.reuse ;  /* 0x0000000e27277c23 */ /* 0x100fe20008000807 */
[--C-:B------:R-:W-:Y:S01]  /*20e0*/  FFMA R46, R46, UR14, -R7.reuse ;  /* 0x0000000e2e2e7c23 */ /* 0x100fe20008000807 */
[--C-:B------:R-:W-:Y:S01]  /*20f0*/  FFMA R43, R43, UR14, -R7.reuse ;  /* 0x0000000e2b2b7c23 */ /* 0x100fe20008000807 */
[----:B------:R-:W-:Y:S01]  /*2100*/  @!P1 FMUL R31, R31, 0.5 ;  /* 0x3f0000001f1f9820 */ /* 0x000fe20000400000 */
[----:B------:R-:W3:Y:S01]  /*2110*/  MUFU.EX2 R91, R30 ;  /* 0x0000001e005b7308 */ /* 0x000ee20000000800 */
[----:B--2---:R-:W-:Y:S01]  /*2120*/  @!P4 FMUL R98, R98, R98 ;  /* 0x000000626262c220 */ /* 0x004fe20000400000 */
[----:B------:R-:W-:Y:S01]  /*2130*/  FSETP.GEU.AND P4, PT, R27, -126, PT ;  /* 0xc2fc00001b00780b */ /* 0x000fe20003f8e000 */
[--C-:B------:R-:W-:Y:S01]  /*2140*/  FFMA R47, R47, UR14, -R7.reuse ;  /* 0x0000000e2f2f7c23 */ /* 0x100fe20008000807 */
[--C-:B------:R-:W-:Y:S01]  /*2150*/  FFMA R51, R51, UR14, -R7.reuse ;  /* 0x0000000e33337c23 */ /* 0x100fe20008000807 */
[--C-:B------:R-:W-:Y:S01]  /*2160*/  FFMA R54, R54, UR14, -R7.reuse ;  /* 0x0000000e36367c23 */ /* 0x100fe20008000807 */
[----:B------:R-:W-:Y:S01]  /*2170*/  FFMA R7, R55, UR14, -R7 ;  /* 0x0000000e37077c23 */ /* 0x000fe20008000807 */
[----:B------:R-:W-:Y:S01]  /*2180*/  @!P2 FMUL R26, R26, 0.5 ;  /* 0x3f0000001a1aa820 */ /* 0x000fe20000400000 */
[----:B------:R-:W2:Y:S01]  /*2190*/  MUFU.EX2 R12, R31 ;  /* 0x0000001f000c7308 */ /* 0x000ea20000000800 */
[----:B-1----:R-:W-:Y:S01]  /*21a0*/  @!P5 FMUL R102, R102, R102 ;  /* 0x000000666666d220 */ /* 0x002fe20000400000 */
[----:B------:R-:W-:Y:S01]  /*21b0*/  FSETP.GEU.AND P5, PT, R35, -126, PT ;  /* 0xc2fc00002300780b */ /* 0x000fe20003fae000 */
[----:B------:R-:W-:Y:S01]  /*21c0*/  FADD R19, R92, R11 ;  /* 0x0000000b5c137221 */ /* 0x000fe20000000000 */
[----:B------:R-:W-:Y:S01]  /*21d0*/  FADD R21, R33, R100 ;  /* 0x0000006421157221 */ /* 0x000fe20000000000 */
[----:B------:R-:W-:Y:S01]  /*21e0*/  FADD R20, R29, R98 ;  /* 0x000000621d147221 */ /* 0x000fe20000000000 */
[----:B------:R-:W-:Y:S01]  /*21f0*/  FADD R23, R37, R102 ;  /* 0x0000006625177221 */ /* 0x000fe20000000000 */
[----:B------:R-:W-:Y:S01]  /*2200*/  @!P4 FMUL R27, R27, 0.5 ;  /* 0x3f0000001b1bc820 */ /* 0x000fe20000400000 */
[----:B------:R-:W1:Y:S01]  /*2210*/  MUFU.EX2 R17, R52 ;  /* 0x0000003400117308 */ /* 0x000e620000000800 */
[----:B---3--:R-:W-:Y:S01]  /*2220*/  @!P6 FMUL R91, R91, R91 ;  /* 0x0000005b5b5be220 */ /* 0x008fe20000400000 */
[----:B------:R-:W-:Y:S01]  /*2230*/  FSETP.GEU.AND P6, PT, R42, -126, PT ;  /* 0xc2fc00002a00780b */ /* 0x000fe20003fce000 */
[----:B------:R-:W-:Y:S01]  /*2240*/  FADD R24, R8, R19 ;  /* 0x0000001308187221 */ /* 0x000fe20000000000 */
[----:B------:R-:W-:Y:S01]  /*2250*/  FADD R19, R90, R15 ;  /* 0x0000000f5a137221 */ /* 0x000fe20000000000 */
[----:B------:R-:W-:Y:S01]  /*2260*/  FADD R8, R25, R96 ;  /* 0x0000006019087221 */ /* 0x000fe20000000000 */
[----:B------:R-:W-:Y:S01]  /*2270*/  FADD R23, R20, R23 ;  /* 0x0000001714177221 */ /* 0x000fe20000000000 */
[----:B------:R-:W-:Y:S01]  /*2280*/  @!P5 FMUL R35, R35, 0.5 ;  /* 0x3f0000002323d820 */ /* 0x000fe20000400000 */
[----:B------:R-:W3:Y:S01]  /*2290*/  MUFU.EX2 R89, R26 ;  /* 0x0000001a00597308 */ /* 0x000ee20000000800 */
[----:B--2---:R-:W-:Y:S01]  /*22a0*/  @!P1 FMUL R12, R12, R12 ;  /* 0x0000000c0c0c9220 */ /* 0x004fe20000400000 */
[----:B------:R-:W-:Y:S01]  /*22b0*/  FSETP.GEU.AND P1, PT, R50, -126, PT ;  /* 0xc2fc00003200780b */ /* 0x000fe20003f2e000 */
[----:B------:R-:W-:Y:S01]  /*22c0*/  FADD R8, R8, R21 ;  /* 0x0000001508087221 */ /* 0x000fe20000000000 */
[----:B------:R-:W-:-:S02]  /*22d0*/  F2FP.F16.F32.PACK_AB R90, R29, R90 ;  /* 0x0000005a1d5a723e */ /* 0x000fc400000000ff */
[----:B------:R-:W-:Y:S01]  /*22e0*/  F2FP.F16.F32.PACK_AB R92, R33, R92 ;  /* 0x0000005c215c723e */ /* 0x000fe200000000ff */
[----:B------:R-:W-:Y:S01]  /*22f0*/  @!P6 FMUL R42, R42, 0.5 ;  /* 0x3f0000002a2ae820 */ /* 0x000fe20000400000 */
[----:B------:R-:W2:Y:S01]  /*2300*/  MUFU.EX2 R10, R27 ;  /* 0x0000001b000a7308 */ /* 0x000ea20000000800 */
[----:B-1----:R-:W-:Y:S01]  /*2310*/  @!P3 FMUL R17, R17, R17 ;  /* 0x000000111111b220 */ /* 0x002fe20000400000 */
[----:B------:R-:W-:Y:S01]  /*2320*/  FSETP.GEU.AND P3, PT, R34, -126, PT ;  /* 0xc2fc00002200780b */ /* 0x000fe20003f6e000 */
[----:B------:R-:W-:Y:S01]  /*2330*/  FADD R8, R8, R23 ;  /* 0x0000001708087221 */ /* 0x000fe20000000000 */
[----:B------:R-:W-:Y:S01]  /*2340*/  F2FP.F16.F32.PACK_AB R96, R96, R13 ;  /* 0x0000000d6060723e */ /* 0x000fe200000000ff */
[----:B------:R-:W-:Y:S01]  /*2350*/  FADD R22, R94, R17 ;  /* 0x000000115e167221 */ /* 0x000fe20000000000 */
[----:B------:R-:W-:Y:S01]  /*2360*/  F2FP.F16.F32.PACK_AB R94, R37, R94 ;  /* 0x0000005e255e723e */ /* 0x000fe200000000ff */
[----:B------:R-:W-:Y:S01]  /*2370*/  @!P1 FMUL R50, R50, 0.5 ;  /* 0x3f00000032329820 */ /* 0x000fe20000400000 */
[----:B------:R-:W1:Y:S01]  /*2380*/  MUFU.EX2 R14, R35 ;  /* 0x00000023000e7308 */ /* 0x000e620000000800 */
[----:B---3--:R-:W-:Y:S01]  /*2390*/  @!P2 FMUL R89, R89, R89 ;  /* 0x000000595959a220 */ /* 0x008fe20000400000 */
[----:B------:R-:W-:Y:S01]  /*23a0*/  FSETP.GEU.AND P2, PT, R38, -126, PT ;  /* 0xc2fc00002600780b */ /* 0x000fe20003f4e000 */
[----:B------:R-:W-:Y:S01]  /*23b0*/  FADD R19, R19, R22 ;  /* 0x0000001613137221 */ /* 0x000fe20000000000 */
[----:B------:R-:W-:-:S02]  /*23c0*/  F2FP.F16.F32.PACK_AB R98, R98, R15 ;  /* 0x0000000f6262723e */ /* 0x000fc400000000ff */
[----:B------:R-:W-:Y:S01]  /*23d0*/  F2FP.F16.F32.PACK_AB R100, R100, R11 ;  /* 0x0000000b6464723e */ /* 0x000fe200000000ff */
[----:B------:R-:W-:Y:S01]  /*23e0*/  @!P3 FMUL R34, R34, 0.5 ;  /* 0x3f0000002222b820 */ /* 0x000fe20000400000 */
[----:B------:R-:W3:Y:S01]  /*23f0*/  MUFU.EX2 R42, R42 ;  /* 0x0000002a002a7308 */ /* 0x000ee20000000800 */
[----:B--2---:R-:W-:Y:S01]  /*2400*/  @!P4 FMUL R10, R10, R10 ;  /* 0x0000000a0a0ac220 */ /* 0x004fe20000400000 */
[----:B------:R-:W-:Y:S01]  /*2410*/  FSETP.GEU.AND P4, PT, R39, -126, PT ;  /* 0xc2fc00002700780b */ /* 0x000fe20003f8e000 */
[----:B------:R-:W-:Y:S01]  /*2420*/  FADD R19, R24, R19 ;  /* 0x0000001318137221 */ /* 0x000fe20000000000 */
[----:B------:R-:W-:-:S03]  /*2430*/  F2FP.F16.F32.PACK_AB R102, R102, R17 ;  /* 0x000000116666723e */ /* 0x000fc600000000ff */
[----:B------:R-:W-:Y:S01]  /*2440*/  @!P2 FMUL R38, R38, 0.5 ;  /* 0x3f0000002626a820 */ /* 0x000fe20000400000 */
[----:B------:R-:W2:Y:S01]  /*2450*/  MUFU.EX2 R93, R34 ;  /* 0x00000022005d7308 */ /* 0x000ea20000000800 */
[----:B-1----:R-:W-:Y:S01]  /*2460*/  @!P5 FMUL R14, R14, R14 ;  /* 0x0000000e0e0ed220 */ /* 0x002fe20000400000 */
[----:B------:R-:W-:-:S05]  /*2470*/  FSETP.GEU.AND P5, PT, R46, -126, PT ;  /* 0xc2fc00002e00780b */ /* 0x000fca0003fae000 */
[----:B------:R-:W-:Y:S01]  /*2480*/  @!P4 FMUL R39, R39, 0.5 ;  /* 0x3f0000002727c820 */ /* 0x000fe20000400000 */
[----:B------:R-:W1:Y:S01]  /*2490*/  MUFU.EX2 R95, R38 ;  /* 0x00000026005f7308 */ /* 0x000e620000000800 */
[----:B---3--:R-:W-:Y:S01]  /*24a0*/  @!P6 FMUL R42, R42, R42 ;  /* 0x0000002a2a2ae220 */ /* 0x008fe20000400000 */
[----:B------:R-:W-:-:S03]  /*24b0*/  FSETP.GEU.AND P6, PT, R54, -126, PT ;  /* 0xc2fc00003600780b */ /* 0x000fc60003fce000 */
[----:B------:R-:W-:Y:S01]  /*24c0*/  FADD R26, R89, R42 ;  /* 0x0000002a591a7221 */ /* 0x000fe20000000000 */
[----:B------:R-:W-:Y:S01]  /*24d0*/  F2FP.F16.F32.PACK_AB R89, R10, R89 ;  /* 0x000000590a59723e */ /* 0x000fe200000000ff */
[----:B------:R-:W-:Y:S01]  /*24e0*/  @!P5 FMUL R46, R46, 0.5 ;  /* 0x3f0000002e2ed820 */ /* 0x000fe20000400000 */
[----:B------:R-:W3:Y:S01]  /*24f0*/  MUFU.EX2 R16, R39 ;  /* 0x0000002700107308 */ /* 0x000ee20000000800 */
[----:B--2---:R-:W-:Y:S01]  /*2500*/  @!P3 FMUL R93, R93, R93 ;  /* 0x0000005d5d5db220 */ /* 0x004fe20000400000 */
[----:B------:R-:W-:-:S05]  /*2510*/  FSETP.GEU.AND P3, PT, R43, -126, PT ;  /* 0xc2fc00002b00780b */ /* 0x000fca0003f6e000 */
[----:B------:R-:W-:Y:S01]  /*2520*/  @!P6 FMUL R54, R54, 0.5 ;  /* 0x3f0000003636e820 */ /* 0x000fe20000400000 */
[----:B------:R-:W2:Y:S01]  /*2530*/  MUFU.EX2 R50, R50 ;  /* 0x0000003200327308 */ /* 0x000ea20000000800 */
[----:B-1----:R-:W-:Y:S01]  /*2540*/  @!P2 FMUL R95, R95, R95 ;  /* 0x0000005f5f5fa220 */ /* 0x002fe20000400000 */
[----:B------:R-:W-:-:S05]  /*2550*/  FSETP.GEU.AND P2, PT, R47, -126, PT ;  /* 0xc2fc00002f00780b */ /* 0x000fca0003f4e000 */
[----:B------:R-:W-:Y:S01]  /*2560*/  @!P3 FMUL R43, R43, 0.5 ;  /* 0x3f0000002b2bb820 */ /* 0x000fe20000400000 */
[----:B------:R-:W1:Y:S01]  /*2570*/  MUFU.EX2 R46, R46 ;  /* 0x0000002e002e7308 */ /* 0x000e620000000800 */
[----:B---3--:R-:W-:Y:S01]  /*2580*/  @!P4 FMUL R16, R16, R16 ;  /* 0x000000101010c220 */ /* 0x008fe20000400000 */
[----:B------:R-:W-:-:S05]  /*2590*/  FSETP.GEU.AND P4, PT, R51, -126, PT ;  /* 0xc2fc00003300780b */ /* 0x000fca0003f8e000 */
[----:B------:R-:W-:Y:S01]  /*25a0*/  @!P2 FMUL R47, R47, 0.5 ;  /* 0x3f0000002f2fa820 */ /* 0x000fe20000400000 */
[----:B------:R-:W3:Y:S01]  /*25b0*/  MUFU.EX2 R97, R43 ;  /* 0x0000002b00617308 */ /* 0x000ee20000000800 */
[----:B--2---:R-:W-:Y:S01]  /*25c0*/  @!P1 FMUL R50, R50, R50 ;  /* 0x0000003232329220 */ /* 0x004fe20000400000 */
[----:B------:R-:W-:-:S03]  /*25d0*/  FSETP.GEU.AND P1, PT, R7, -126, PT ;  /* 0xc2fc00000700780b */ /* 0x000fc60003f2e000 */
[----:B------:R-:W-:Y:S01]  /*25e0*/  FADD R27, R93, R50 ;  /* 0x000000325d1b7221 */ /* 0x000fe20000000000 */
[----:B------:R-:W-:Y:S01]  /*25f0*/  F2FP.F16.F32.PACK_AB R93, R14, R93 ;  /* 0x0000005d0e5d723e */ /* 0x000fe200000000ff */
[----:B------:R-:W-:Y:S01]  /*2600*/  @!P4 FMUL R51, R51, 0.5 ;  /* 0x3f0000003333c820 */ /* 0x000fe20000400000 */
[----:B------:R-:W2:Y:S01]  /*2610*/  MUFU.EX2 R99, R47 ;  /* 0x0000002f00637308 */ /* 0x000ea20000000800 */
[----:B-1----:R-:W-:Y:S01]  /*2620*/  @!P5 FMUL R46, R46, R46 ;  /* 0x0000002e2e2ed220 */ /* 0x002fe20000400000 */
[----:B------:R-:W-:-:S03]  /*2630*/  FADD R28, R26, R27 ;  /* 0x0000001b1a1c7221 */ /* 0x000fc60000000000 */
[----:B------:R-:W-:Y:S01]  /*2640*/  FADD R20, R91, R46 ;  /* 0x0000002e5b147221 */ /* 0x000fe20000000000 */
[----:B------:R-:W-:Y:S01]  /*2650*/  F2FP.F16.F32.PACK_AB R91, R12, R91 ;  /* 0x0000005b0c5b723e */ /* 0x000fe200000000ff */
[----:B------:R-:W-:Y:S01]  /*2660*/  @!P1 FMUL R7, R7, 0.5 ;  /* 0x3f00000007079820 */ /* 0x000fe20000400000 */
[----:B------:R-:W1:Y:S01]  /*2670*/  MUFU.EX2 R101, R51 ;  /* 0x0000003300657308 */ /* 0x000e620000000800 */
[----:B---3--:R-:W-:-:S07]  /*2680*/  @!P3 FMUL R97, R97, R97 ;  /* 0x000000616161b220 */ /* 0x008fce0000400000 */
[----:B------:R-:W3:Y:S01]  /*2690*/  MUFU.EX2 R18, R54 ;  /* 0x0000003600127308 */ /* 0x000ee20000000800 */
[----:B--2---:R-:W-:-:S04]  /*26a0*/  @!P2 FMUL R99, R99, R99 ;  /* 0x000000636363a220 */ /* 0x004fc80000400000 */
[----:B------:R-:W-:Y:S01]  /*26b0*/  FADD R21, R12, R99 ;  /* 0x000000630c157221 */ /* 0x000fe20000000000 */
[----:B------:R-:W-:Y:S02]  /*26c0*/  F2FP.F16.F32.PACK_AB R99, R99, R46 ;  /* 0x0000002e6363723e */ /* 0x000fe400000000ff */
[----:B------:R2:W4:Y:S01]  /*26d0*/  MUFU.EX2 R103, R7 ;  /* 0x0000000700677308 */ /* 0x0005220000000800 */
[----:B-1----:R-:W-:-:S04]  /*26e0*/  @!P4 FMUL R101, R101, R101 ;  /* 0x000000656565c220 */ /* 0x002fc80000400000 */
[----:B------:R-:W-:Y:S01]  /*26f0*/  FADD R22, R14, R101 ;  /* 0x000000650e167221 */ /* 0x000fe20000000000 */
[----:B------:R-:W-:Y:S01]  /*2700*/  F2FP.F16.F32.PACK_AB R101, R101, R50 ;  /* 0x000000326565723e */ /* 0x000fe200000000ff */
[----:B---3--:R-:W-:Y:S01]  /*2710*/  @!P6 FMUL R18, R18, R18 ;  /* 0x000000121212e220 */ /* 0x008fe20000400000 */
[----:B--2---:R-:W-:Y:S01]  /*2720*/  FADD R7, R10, R97 ;  /* 0x000000610a077221 */ /* 0x004fe20000000000 */
[----:B------:R-:W-:Y:S02]  /*2730*/  F2FP.F16.F32.PACK_AB R97, R97, R42 ;  /* 0x0000002a6161723e */ /* 0x000fe400000000ff */
[----:B------:R-:W-:Y:S01]  /*2740*/  FADD R27, R95, R18 ;  /* 0x000000125f1b7221 */ /* 0x000fe20000000000 */
[----:B------:R-:W-:Y:S01]  /*2750*/  FADD R7, R7, R22 ;  /* 0x0000001607077221 */ /* 0x000fe20000000000 */
[----:B------:R-:W-:Y:S01]  /*2760*/  F2FP.F16.F32.PACK_AB R95, R16, R95 ;  /* 0x0000005f105f723e */ /* 0x000fe200000000ff */
[----:B----4-:R-:W-:Y:S01]  /*2770*/  @!P1 FMUL R103, R103, R103 ;  /* 0x0000006767679220 */ /* 0x010fe20000400000 */
[----:B------:R-:W-:Y:S01]  /*2780*/  FADD R27, R20, R27 ;  /* 0x0000001b141b7221 */ /* 0x000fe20000000000 */
[----:B------:R-:W-:-:S02]  /*2790*/  MOV R20, UR7 ;  /* 0x0000000700147c02 */ /* 0x000fc40008000f00 */
[----:B------:R-:W-:Y:S01]  /*27a0*/  FADD R26, R16, R103 ;  /* 0x00000067101a7221 */ /* 0x000fe20000000000 */
[----:B------:R-:W-:Y:S01]  /*27b0*/  FADD R27, R28, R27 ;  /* 0x0000001b1c1b7221 */ /* 0x000fe20000000000 */
[----:B------:R1:W-:Y:S02]  /*27c0*/  SYNCS.ARRIVE.TRANS64.A1T0 RZ, [R20+UR11], RZ ;  /* 0x000000ff14ff79a7 */ /* 0x0003e4000810000b */
[----:B------:R-:W-:-:S04]  /*27d0*/  FADD R26, R21, R26 ;  /* 0x0000001a151a7221 */ /* 0x000fc80000000000 */
[----:B------:R-:W-:Y:S01]  /*27e0*/  FADD R26, R7, R26 ;  /* 0x0000001a071a7221 */ /* 0x000fe20000000000 */
[----:B------:R-:W-:-:S03]  /*27f0*/  FADD R7, R19, R8 ;  /* 0x0000000813077221 */ /* 0x000fc60000000000 */
[----:B------:R-:W-:Y:S01]  /*2800*/  FADD R8, R27, R26 ;  /* 0x0000001a1b087221 */ /* 0x000fe20000000000 */
[----:B-1----:R-:W-:Y:S06]  /*2810*/  @!P0 BRA `(.L_x_19) ;  /* 0x0000000000048947 */ /* 0x002fec0003800000 */
[----:B------:R-:W-:Y:S01]  /*2820*/  BPT.TRAP 0x1 ;  /* 0x000000040000795c */ /* 0x000fe20000300000 */
.L_x_19:
[----:B------:R-:W1:Y:S01]  /*2830*/  SYNCS.PHASECHK.TRANS64.TRYWAIT P1, [UR38+0x1c008], R9 ;  /* 0x01c00809ff0075a7 */ /* 0x000e620008020166 */
[----:B------:R-:W-:Y:S01]  /*2840*/  ULOP3.LUT UR7, UR10, 0x2000000, URZ, 0xfc, !UPT ;  /* 0x020000000a077892 */ /* 0x000fe2000f8efc3f */
[----:B-1----:R-:W-:Y:S11]  /*2850*/  @!P1 BRA `(.L_x_20) ;  /* 0x0000007000189947 */ /* 0x002ff60003800000 */
.L_x_108:
[----:B------:R-:W-:Y:S01]  /*2860*/  UIADD3 UR10, UR7, 0x400, URZ ;  /* 0x00000400070a7890 */ /* 0x000fe2000fffe03f */
[----:B------:R-:W-:Y:S01]  /*2870*/  WARPGROUP.ARRIVE ;  /* 0x00000000000079c5 */ /* 0x000fe20000000000 */
[----:B------:R-:W-:Y:S01]  /*2880*/  UMOV UR11, 0x40000040 ;  /* 0x40000040000b7882 */ /* 0x000fe20000000000 */
[----:B------:R-:W-:-:S06]  /*2890*/  F2FP.F16.F32.PACK_AB R103, R103, R18 ;  /* 0x000000126767723e */ /* 0x000fcc00000000ff */
[----:B------:R-:W-:Y:S01]  /*28a0*/  HGMMA.64x128x16.F32 R24, R88, gdesc[UR8].tnspB, RZ, !UPT, gsb0 ;  /* 0x41e0000858187df0 */ /* 0x000fe2000c0008ff */
[----:B------:R-:W-:Y:S01]  /*28b0*/  UIADD3 UR10, UR7, 0x480, URZ ;  /* 0x00000480070a7890 */ /* 0x000fe2000fffe03f */
[----:B------:R-:W-:Y:S01]  /*28c0*/  UMOV UR11, 0x40000040 ;  /* 0x40000040000b7882 */ /* 0x000fe20000000000 */
[----:B------:R-:W-:Y:S02]  /*28d0*/  WARPGROUP.DEPBAR.LE gsb0, 0x0 ;  /* 0x00008000000079c5 */ /* 0x000fe40000010000 */
[----:B------:R-:W-:-:S07]  /*28e0*/  WARPGROUP.ARRIVE ;  /* 0x00000000000079c5 */ /* 0x000fce0000000000 */
[----:B------:R-:W-:Y:S01]  /*28f0*/  HGMMA.64x128x16.F32 R24, R92, gdesc[UR8].tnspB, R24, gsb0 ;  /* 0x41e000085c187df0 */ /* 0x000fe20008000818 */
        /* <DEDUP_REMOVED lines=9> */
[----:B------:R-:W-:Y:S03]  /*2990*/  HGMMA.64x128x16.F32 R24, R100, gdesc[UR8].tnspB, R24, gsb0 ;  /* 0x41e0000864187df0 */ /* 0x000fe60008000818 */
[----:B------:R-:W-:Y:S02]  /*29a0*/  WARPGROUP.DEPBAR.LE gsb0, 0x0 ;  /* 0x00008000000079c5 */ /* 0x000fe40000010000 */
[----:B------:R-:W-:Y:S05]  /*29b0*/  @!P0 BRA `(.L_x_21) ;  /* 0x0000000000048947 */ /* 0x000fea0003800000 */
[----:B------:R-:W-:Y:S01]  /*29c0*/  BPT.TRAP 0x1 ;  /* 0x000000040000795c */ /* 0x000fe20000300000 */
.L_x_21:
[----:B------:R-:W-:Y:S01]  /*29d0*/  UISETP.GT.U32.AND UP0, UPT, UR5, 0x1, UPT ;  /* 0x000000010500788c */ /* 0x000fe2000bf04070 */
[----:B------:R-:W-:Y:S01]  /*29e0*/  IMAD.MOV.U32 R12, RZ, RZ, RZ ;  /* 0x000000ffff0c7224 */ /* 0x000fe200078e00ff */
[----:B------:R-:W-:-:S04]  /*29f0*/  UIADD3 UR10, UR38, 0x1c028, URZ ;  /* 0x0001c028260a7890 */ /* 0x000fc8000fffe03f */
[----:B------:R-:W-:Y:S01]  /*2a00*/  PLOP3.LUT P1, PT, PT, PT, UP0, 0x80, 0x0 ;  /* 0x000000000000781c */ /* 0x000fe20003f2f008 */
[----:B------:R-:W-:-:S09]  /*2a10*/  UPRMT UR10, URZ, 0x654, UR10 ;  /* 0x000006543f0a7896 */ /* 0x000fd2000800000a */
[----:B------:R-:W-:Y:S03]  /*2a20*/  SYNCS.ARRIVE.TRANS64.RED.A1T0 RZ, [UR10], RZ ;  /* 0x000000ffffff79a7 */ /* 0x000fe6000810040a */
[----:B------:R-:W-:Y:S05]  /*2a30*/  @P1 BRA `(.L_x_22) ;  /* 0x0000000000041947 */ /* 0x000fea0003800000 */
[----:B------:R-:W-:Y:S01]  /*2a40*/  BPT.TRAP 0x1 ;  /* 0x000000040000795c */ /* 0x000fe20000300000 */
.L_x_22:
[----:B------:R-:W-:Y:S01]  /*2a50*/  ISETP.GE.AND P2, PT, R3, 0x4, PT ;  /* 0x000000040300780c */ /* 0x000fe20003f46270 */
[----:B------:R-:W-:Y:S01]  /*2a60*/  UMOV UR39, 0x1 ;  /* 0x0000000100277882 */ /* 0x000fe20000000000 */
[----:B------:R-:W-:Y:S01]  /*2a70*/  UMOV UR5, 0x2 ;  /* 0x0000000200057882 */ /* 0x000fe20000000000 */
[----:B------:R-:W-:Y:S02]  /*2a80*/  IADD3 R5, R5, 0x40, RZ ;  /* 0x0000004005057810 */ /* 0x000fe40007ffe0ff */
[----:B-1----:R-:W-:-:S08]  /*2a90*/  IADD3 R9, R3, -0x2, RZ ;  /* 0xfffffffe03097810 */ /* 0x002fd00007ffe0ff */
[----:B------:R-:W-:Y:S05]  /*2aa0*/  @!P2 BRA `(.L_x_23) ;  /* 0x0000001c001ca947 */ /* 0x000fea0003800000 */
[----:B------:R-:W-:Y:S01]  /*2ab0*/  VIADD R10, R3, 0xfffffffd ;  /* 0xfffffffd030a7836 */ /* 0x000fe20000000000 */
[----:B------:R-:W-:Y:S01]  /*2ac0*/  MOV R11, R4 ;  /* 0x00000004000b7202 */ /* 0x000fe20000000f00 */
[----:B------:R-:W-:Y:S01]  /*2ad0*/  UMOV UR5, 0x2 ;  /* 0x0000000200057882 */ /* 0x000fe20000000000 */
[----:B------:R-:W-:Y:S01]  /*2ae0*/  MOV R13, R6 ;  /* 0x00000006000d7202 */ /* 0x000fe20000000f00 */
[----:B------:R-:W-:Y:S01]  /*2af0*/  UMOV UR39, 0x1 ;  /* 0x0000000100277882 */ /* 0x000fe20000000000 */
[----:B------:R-:W-:Y:S01]  /*2b00*/  MOV R12, RZ ;  /* 0x000000ff000c7202 */ /* 0x000fe20000000f00 */
[----:B------:R-:W-:-:S06]  /*2b10*/  ULDC UR44, c[0x0][0x604] ;  /* 0x00018100002c7ab9 */ /* 0x000fcc0000000800 */
.L_x_34:
[----:B------:R-:W-:Y:S01]  /*2b20*/  PLOP3.LUT P3, PT, PT, PT, UP1, 0x80, 0x0 ;  /* 0x000000000000781c */ /* 0x000fe20003f6f018 */
[----:B------:R-:W-:-:S12]  /*2b30*/  IMAD.MOV.U32 R9, RZ, RZ, R10 ;  /* 0x000000ffff097224 */ /* 0x000fd800078e000a */
[----:B------:R-:W-:Y:S05]  /*2b40*/  @!P3 BRA `(.L_x_24) ;  /* 0x000000000004b947 */ /* 0x000fea0003800000 */
[----:B------:R-:W-:Y:S01]  /*2b50*/  BPT.TRAP 0x1 ;  /* 0x000000040000795c */ /* 0x000fe20000300000 */
.L_x_24:
[----:B------:R-:W-:Y:S01]  /*2b60*/  ULEA UR10, UR5, UR38, 0x3 ;  /* 0x00000026050a7291 */ /* 0x000fe2000f8e183f */
[----:B------:R-:W-:-:S08]  /*2b70*/  SHF.L.U32 R3, R12, 0x1f, RZ ;  /* 0x0000001f0c037819 */ /* 0x000fd000000006ff */
[----:B------:R-:W1:Y:S02]  /*2b80*/  SYNCS.PHASECHK.TRANS64.TRYWAIT P2, [UR10+0x1c000], R3 ;  /* 0x01c00003ff0075a7 */ /* 0x000e64000804014a */
[----:B-1----:R-:W-:Y:S05]  /*2b90*/  @!P2 BRA `(.L_x_25) ;  /* 0x0000006c0060a947 */ /* 0x002fea0003800000 */
.L_x_109:
[----:B------:R-:W-:Y:S01]  /*2ba0*/  ULEA UR10, UR5, UR6, 0xa ;  /* 0x00000006050a7291 */ /* 0x000fe2000f8e503f */
[----:B------:R-:W-:Y:S01]  /*2bb0*/  WARPGROUP.ARRIVE ;  /* 0x00000000000079c5 */ /* 0x000fe20000000000 */
[----:B------:R-:W-:Y:S01]  /*2bc0*/  UMOV UR11, 0x40000040 ;  /* 0x40000040000b7882 */ /* 0x000fe20000000000 */
[----:B------:R-:W-:Y:S01]  /*2bd0*/  UMOV UR15, 0x40000040 ;  /* 0x40000040000f7882 */ /* 0x000fe20000000000 */
[----:B------:R-:W-:Y:S02]  /*2be0*/  UIADD3 UR14, UR10, 0x2, URZ ;  /* 0x000000020a0e7890 */ /* 0x000fe4000fffe03f */
[----:B------:R-:W-:Y:S01]  /*2bf0*/  UIADD3 UR18, UR10, 0x4, URZ ;  /* 0x000000040a127890 */ /* 0x000fe2000fffe03f */
[----:B------:R-:W-:Y:S02]  /*2c00*/  UMOV UR19, 0x40000040 ;  /* 0x4000004000137882 */ /* 0x000fe40000000000 */
[----:B------:R-:W-:Y:S01]  /*2c10*/  HGMMA.64x64x16.F32 R88, gdesc[UR8], RZ, !UPT, gsb0 ;  /* 0x00e00000085879f0 */ /* 0x000fe2000c0008ff */
[----:B------:R-:W-:Y:S01]  /*2c20*/  UIADD3 UR22, UR10, 0x6, URZ ;  /* 0x000000060a167890 */ /* 0x000fe2000fffe03f */
[----:B------:R-:W-:Y:S01]  /*2c30*/  UMOV UR23, 0x40000040 ;  /* 0x4000004000177882 */ /* 0x000fe20000000000 */
        /* <DEDUP_REMOVED lines=8> */
[----:B------:R-:W-:-:S04]  /*2cc0*/  UIADD3 UR5, UR5, 0x1, URZ ;  /* 0x0000000105057890 */ /* 0x000fc8000fffe03f */
[----:B------:R-:W-:-:S04]  /*2cd0*/  UISETP.NE.AND UP0, UPT, UR5, 0x5, UPT ;  /* 0x000000050500788c */ /* 0x000fc8000bf05270 */
[----:B------:R-:W-:Y:S02]  /*2ce0*/  USEL UR10, URZ, 0x1, UP0 ;  /* 0x000000013f0a7887 */ /* 0x000fe40008000000 */
[----:B------:R-:W-:-:S04]  /*2cf0*/  USEL UR11, UR5, URZ, UP0 ;  /* 0x0000003f050b7287 */ /* 0x000fc80008000000 */
[----:B-1----:R-:W-:Y:S01]  /*2d00*/  LOP3.LUT R3, R12, UR10, RZ, 0x3c, !PT ;  /* 0x0000000a0c037c12 */ /* 0x002fe2000f8e3cff */
        /* <DEDUP_REMOVED lines=22> */
[----:B------:R-:W-:Y:S05]  /*2e70*/  @!P3 BRA `(.L_x_26) ;  /* 0x000000000004b947 */ /* 0x000fea0003800000 */
[----:B------:R-:W-:Y:S01]  /*2e80*/  BPT.TRAP 0x1 ;  /* 0x000000040000795c */ /* 0x000fe20000300000 */
.L_x_26:
[----:B------:R-:W-:Y:S01]  /*2e90*/  FMNMX R4, R88, R11, !PT ;  /* 0x0000000b58047209 */ /* 0x000fe20007800000 */
[----:B------:R-:W-:Y:S01]  /*2ea0*/  ULEA UR5, UR11, UR38, 0x3 ;  /* 0x000000260b057291 */ /* 0x000fe2000f8e183f */
[----:B------:R-:W-:Y:S02]  /*2eb0*/  FMNMX R10, R90, R13, !PT ;  /* 0x0000000d5a0a7209 */ /* 0x000fe40007800000 */
[----:B------:R-:W-:Y:S02]  /*2ec0*/  FMNMX R15, R89, R4, !PT ;  /* 0x00000004590f7209 */ /* 0x000fe40007800000 */
[----:B------:R-:W-:Y:S02]  /*2ed0*/  FMNMX R17, R91, R10, !PT ;  /* 0x0000000a5b117209 */ /* 0x000fe40007800000 */
[----:B------:R-:W-:Y:S02]  /*2ee0*/  FMNMX R4, R92, R15, !PT ;  /* 0x0000000f5c047209 */ /* 0x000fe40007800000 */
[----:B------:R-:W-:-:S02]  /*2ef0*/  FMNMX R10, R94, R17, !PT ;  /* 0x000000115e0a7209 */ /* 0x000fc40007800000 */
[----:B------:R-:W-:Y:S02]  /*2f00*/  FMNMX R15, R93, R4, !PT ;  /* 0x000000045d0f7209 */ /* 0x000fe40007800000 */
[----:B------:R-:W-:Y:S02]  /*2f10*/  FMNMX R17, R95, R10, !PT ;  /* 0x0000000a5f117209 */ /* 0x000fe40007800000 */
[----:B------:R-:W-:Y:S02]  /*2f20*/  FMNMX R4, R96, R15, !PT ;  /* 0x0000000f60047209 */ /* 0x000fe40007800000 */
[----:B------:R-:W-:Y:S02]  /*2f30*/  FMNMX R10, R98, R17, !PT ;  /* 0x00000011620a7209 */ /* 0x000fe40007800000 */
[----:B------:R-:W-:Y:S02]  /*2f40*/  FMNMX R15, R97, R4, !PT ;  /* 0x00000004610f7209 */ /* 0x000fe40007800000 */
[----:B------:R-:W-:-:S02]  /*2f50*/  FMNMX R17, R99, R10, !PT ;  /* 0x0000000a63117209 */ /* 0x000fc40007800000 */
[----:B------:R-:W-:-:S04]  /*2f60*/  FMNMX R4, R100, R15, !PT ;  /* 0x0000000f64047209 */ /* 0x000fc80007800000 */
        /* <DEDUP_REMOVED lines=8> */
[----:B------:R-:W-:-:S05]  /*2ff0*/  FMNMX R6, R117, R4, !PT ;  /* 0x0000000475067209 */ /* 0x000fca0007800000 */
[----:B------:R-:W1:Y:S02]  /*3000*/  SHFL.BFLY PT, R15, R6, 0x1, 0x1f ;  /* 0x0c201f00060f7f89 */ /* 0x000e6400000e0000 */
[----:B-1----:R-:W-:Y:S02]  /*3010*/  FMNMX R15, R6, R15, !PT ;  /* 0x0000000f060f7209 */ /* 0x002fe40007800000 */
[----:B------:R-:W-:-:S03]  /*3020*/  FMNMX R6, R102, R17, !PT ;  /* 0x0000001166067209 */ /* 0x000fc60007800000 */
[----:B------:R-:W1:Y:S02]  /*3030*/  SHFL.BFLY PT, R4, R15, 0x2, 0x1f ;  /* 0x0c401f000f047f89 */ /* 0x000e6400000e0000 */
[----:B-1----:R-:W-:Y:S02]  /*3040*/  FMNMX R4, R15, R4, !PT ;  /* 0x000000040f047209 */ /* 0x002fe40007800000 */
[----:B------:R-:W-:Y:S02]  /*3050*/  FMNMX R15, R103, R6, !PT ;  /* 0x00000006670f7209 */ /* 0x000fe40007800000 */
[----:B------:R-:W-:Y:S02]  /*3060*/  FSETP.NEU.AND P2, PT, R4, -INF , PT ;  /* 0xff8000000400780b */ /* 0x000fe40003f4d000 */
[----:B------:R-:W-:Y:S02]  /*3070*/  FMNMX R6, R106, R15, !PT ;  /* 0x0000000f6a067209 */ /* 0x000fe40007800000 */
[----:B------:R-:W-:-:S02]  /*3080*/  FSEL R10, R4, RZ, P2 ;  /* 0x000000ff040a7208 */ /* 0x000fc40001000000 */
[----:B------:R-:W-:-:S03]  /*3090*/  FMNMX R15, R107, R6, !PT ;  /* 0x000000066b0f7209 */ /* 0x000fc60007800000 */
[----:B------:R-:W-:Y:S01]  /*30a0*/  FMUL R12, R10, UR44 ;  /* 0x0000002c0a0c7c20 */ /* 0x000fe20008400000 */
[----:B------:R-:W-:Y:S01]  /*30b0*/  FMNMX R6, R110, R15, !PT ;  /* 0x0000000f6e067209 */ /* 0x000fe20007800000 */
[----:B------:R-:W-:Y:S02]  /*30c0*/  FADD R10, -R10, R11 ;  /* 0x0000000b0a0a7221 */ /* 0x000fe40000000100 */
[--C-:B------:R-:W-:Y:S01]  /*30d0*/  FFMA R88, R88, UR44, -R12.reuse ;  /* 0x0000002c58587c23 */ /* 0x100fe2000800080c */
[--C-:B------:R-:W-:Y:S01]  /*30e0*/  FFMA R89, R89, UR44, -R12.reuse ;  /* 0x0000002c59597c23 */ /* 0x100fe2000800080c */
[--C-:B------:R-:W-:Y:S01]  /*30f0*/  FFMA R92, R92, UR44, -R12.reuse ;  /* 0x0000002c5c5c7c23 */ /* 0x100fe2000800080c */
[--C-:B------:R-:W-:Y:S01]  /*3100*/  FFMA R93, R93, UR44, -R12.reuse ;  /* 0x0000002c5d5d7c23 */ /* 0x100fe2000800080c */
[----:B------:R-:W-:Y:S01]  /*3110*/  FMNMX R15, R111, R6, !PT ;  /* 0x000000066f0f7209 */ /* 0x000fe20007800000 */
[--C-:B------:R-:W-:Y:S01]  /*3120*/  FFMA R96, R96, UR44, -R12.reuse ;  /* 0x0000002c60607c23 */ /* 0x100fe2000800080c */
[----:B------:R-:W-:Y:S01]  /*3130*/  FSETP.GEU.AND P5, PT, R88, -126, PT ;  /* 0xc2fc00005800780b */ /* 0x000fe20003fae000 */
[--C-:B------:R-:W-:Y:S01]  /*3140*/  FFMA R97, R97, UR44, -R12.reuse ;  /* 0x0000002c61617c23 */ /* 0x100fe2000800080c */
[----:B------:R-:W-:Y:S01]  /*3150*/  FSETP.GEU.AND P3, PT, R89, -126, PT ;  /* 0xc2fc00005900780b */ /* 0x000fe20003f6e000 */
[--C-:B------:R-:W-:Y:S01]  /*3160*/  FFMA R100, R100, UR44, -R12.reuse ;  /* 0x0000002c64647c23 */ /* 0x100fe2000800080c */
[----:B------:R-:W-:Y:S01]  /*3170*/  FSETP.GEU.AND P2, PT, R92, -126, PT ;  /* 0xc2fc00005c00780b */ /* 0x000fe20003f4e000 */
        /* <DEDUP_REMOVED lines=8> */
[----:B------:R-:W-:Y:S01]  /*3200*/  @!P5 FMUL R88, R88, 0.5 ;  /* 0x3f0000005858d820 */ /* 0x000fe20000400000 */
[--C-:B------:R-:W-:Y:S01]  /*3210*/  FFMA R109, R109, UR44, -R12.reuse ;  /* 0x0000002c6d6d7c23 */ /* 0x100fe2000800080c */
[----:B------:R-:W-:Y:S01]  /*3220*/  @!P3 FMUL R89, R89, 0.5 ;  /* 0x3f0000005959b820 */ /* 0x000fe20000400000 */
[----:B------:R-:W-:Y:S01]  /*3230*/  FMNMX R6, R118, R15, !PT ;  /* 0x0000000f76067209 */ /* 0x000fe20007800000 */
[----:B------:R-:W-:Y:S01]  /*3240*/  @!P2 FMUL R92, R92, 0.5 ;  /* 0x3f0000005c5ca820 */ /* 0x000fe20000400000 */
[--C-:B------:R-:W-:Y:S01]  /*3250*/  FFMA R112, R112, UR44, -R12.reuse ;  /* 0x0000002c70707c23 */ /* 0x100fe2000800080c */
[----:B------:R-:W1:Y:S01]  /*3260*/  MUFU.EX2 R88, R88 ;  /* 0x0000005800587308 */ /* 0x000e620000000800 */
[----:B------:R-:W-:Y:S01]  /*3270*/  FMNMX R6, R119, R6, !PT ;  /* 0x0000000677067209 */ /* 0x000fe20007800000 */
[----:B------:R-:W-:Y:S01]  /*3280*/  @!P4 FMUL R93, R93, 0.5 ;  /* 0x3f0000005d5dc820 */ /* 0x000fe20000400000 */
[--C-:B------:R-:W-:Y:S01]  /*3290*/  FFMA R113, R113, UR44, -R12.reuse ;  /* 0x0000002c71717c23 */ /* 0x100fe2000800080c */
[----:B------:R-:W-:Y:S01]  /*32a0*/  @!P6 FMUL R96, R96, 0.5 ;  /* 0x3f0000006060e820 */ /* 0x000fe20000400000 */
[--C-:B------:R-:W-:Y:S01]  /*32b0*/  FFMA R117, R117, UR44, -R12.reuse ;  /* 0x0000002c75757c23 */ /* 0x100fe2000800080c */
[----:B------:R-:W2:Y:S01]  /*32c0*/  SHFL.BFLY PT, R15, R6, 0x1, 0x1f ;  /* 0x0c201f00060f7f89 */ /* 0x000ea200000e0000 */
[----:B------:R-:W-:Y:S01]  /*32d0*/  FFMA R116, R116, UR44, -R12 ;  /* 0x0000002c74747c23 */ /* 0x000fe2000800080c */
[----:B------:R-:W3:Y:S01]  /*32e0*/  MUFU.EX2 R89, R89 ;  /* 0x0000005900597308 */ /* 0x000ee20000000800 */
[----:B------:R-:W-:-:S07]  /*32f0*/  FMUL R10, R10, UR44 ;  /* 0x0000002c0a0a7c20 */ /* 0x000fce0008400000 */
[----:B------:R-:W4:Y:S01]  /*3300*/  MUFU.EX2 R92, R92 ;  /* 0x0000005c005c7308 */ /* 0x000f220000000800 */
[----:B-1----:R-:W-:Y:S01]  /*3310*/  @!P5 FMUL R88, R88, R88 ;  /* 0x000000585858d220 */ /* 0x002fe20000400000 */
[----:B------:R-:W-:-:S06]  /*3320*/  FSETP.GEU.AND P5, PT, R97, -126, PT ;  /* 0xc2fc00006100780b */ /* 0x000fcc0003fae000 */
[----:B------:R-:W1:Y:S01]  /*3330*/  MUFU.EX2 R93, R93 ;  /* 0x0000005d005d7308 */ /* 0x000e620000000800 */
[----:B---3--:R-:W-:Y:S01]  /*3340*/  @!P3 FMUL R89, R89, R89 ;  /* 0x000000595959b220 */ /* 0x008fe20000400000 */
[----:B------:R-:W-:Y:S02]  /*3350*/  FSETP.GEU.AND P3, PT, R100, -126, PT ;  /* 0xc2fc00006400780b */ /* 0x000fe40003f6e000 */
[----:B--2---:R-:W-:-:S03]  /*3360*/  FMNMX R6, R6, R15, !PT ;  /* 0x0000000f06067209 */ /* 0x004fc60007800000 */
[----:B------:R-:W-:Y:S01]  /*3370*/  @!P5 FMUL R97, R97, 0.5 ;  /* 0x3f0000006161d820 */ /* 0x000fe20000400000 */
[----:B------:R-:W2:Y:S01]  /*3380*/  MUFU.EX2 R96, R96 ;  /* 0x0000006000607308 */ /* 0x000ea20000000800 */
[----:B----4-:R-:W-:Y:S01]  /*3390*/  @!P2 FMUL R92, R92, R92 ;  /* 0x0000005c5c5ca220 */ /* 0x010fe20000400000 */
[----:B------:R-:W-:Y:S01]  /*33a0*/  FSETP.GEU.AND P2, PT, R101, -126, PT ;  /* 0xc2fc00006500780b */ /* 0x000fe20003f4e000 */
[----:B------:R-:W3:Y:S04]  /*33b0*/  SHFL.BFLY PT, R19, R6, 0x2, 0x1f ;  /* 0x0c401f0006137f89 */ /* 0x000ee800000e0000 */
[----:B------:R-:W-:Y:S01]  /*33c0*/  @!P3 FMUL R100, R100, 0.5 ;  /* 0x3f0000006464b820 */ /* 0x000fe20000400000 */
[----:B------:R-:W4:Y:S01]  /*33d0*/  MUFU.EX2 R97, R97 ;  /* 0x0000006100617308 */ /* 0x000f220000000800 */
[----:B-1----:R-:W-:Y:S01]  /*33e0*/  @!P4 FMUL R93, R93, R93 ;  /* 0x0000005d5d5dc220 */ /* 0x002fe20000400000 */
[----:B------:R-:W-:-:S05]  /*33f0*/  FSETP.GEU.AND P4, PT, R104, -126, PT ;  /* 0xc2fc00006800780b */ /* 0x000fca0003f8e000 */
[----:B------:R-:W-:Y:S01]  /*3400*/  @!P2 FMUL R101, R101, 0.5 ;  /* 0x3f0000006565a820 */ /* 0x000fe20000400000 */
[----:B------:R-:W1:Y:S01]  /*3410*/  MUFU.EX2 R100, R100 ;  /* 0x0000006400647308 */ /* 0x000e620000000800 */
[----:B--2---:R-:W-:Y:S01]  /*3420*/  @!P6 FMUL R96, R96, R96 ;  /* 0x000000606060e220 */ /* 0x004fe20000400000 */
[----:B------:R-:W-:-:S05]  /*3430*/  FSETP.GEU.AND P6, PT, R105, -126, PT ;  /* 0xc2fc00006900780b */ /* 0x000fca0003fce000 */
[----:B------:R-:W-:Y:S01]  /*3440*/  @!P4 FMUL R104, R104, 0.5 ;  /* 0x3f0000006868c820 */ /* 0x000fe20000400000 */
[----:B------:R-:W2:Y:S01]  /*3450*/  MUFU.EX2 R101, R101 ;  /* 0x0000006500657308 */ /* 0x000ea20000000800 */
[----:B----4-:R-:W-:Y:S01]  /*3460*/  @!P5 FMUL R97, R97, R97 ;  /* 0x000000616161d220 */ /* 0x010fe20000400000 */
[----:B------:R-:W-:Y:S02]  /*3470*/  FSETP.GEU.AND P5, PT, R108, -126, PT ;  /* 0xc2fc00006c00780b */ /* 0x000fe40003fae000 */
[----:B---3--:R-:W-:-:S03]  /*3480*/  FMNMX R6, R6, R19, !PT ;  /* 0x0000001306067209 */ /* 0x008fc60007800000 */
[----:B------:R-:W-:Y:S01]  /*3490*/  @!P6 FMUL R105, R105, 0.5 ;  /* 0x3f0000006969e820 */ /* 0x000fe20000400000 */
[----:B------:R-:W3:Y:S01]  /*34a0*/  MUFU.EX2 R15, R104 ;  /* 0x00000068000f7308 */ /* 0x000ee20000000800 */
        /* <DEDUP_REMOVED lines=8> */
[----:B---3--:R-:W-:Y:S01]  /*3530*/  @!P4 FMUL R15, R15, R15 ;  /* 0x0000000f0f0fc220 */ /* 0x008fe20000400000 */
[----:B------:R-:W-:-:S05]  /*3540*/  FSETP.GEU.AND P4, PT, R113, -126, PT ;  /* 0xc2fc00007100780b */ /* 0x000fca0003f8e000 */
[----:B------:R-:W-:Y:S01]  /*3550*/  @!P2 FMUL R112, R112, 0.5 ;  /* 0x3f0000007070a820 */ /* 0x000fe20000400000 */
[----:B------:R-:W3:Y:S01]  /*3560*/  MUFU.EX2 R16, R109 ;  /* 0x0000006d00107308 */ /* 0x000ee20000000800 */
[----:B-1----:R-:W-:Y:S01]  /*3570*/  @!P6 FMUL R14, R14, R14 ;  /* 0x0000000e0e0ee220 */ /* 0x002fe20000400000 */
[----:B------:R-:W-:-:S03]  /*3580*/  FSETP.NEU.AND P6, PT, R6, -INF , PT ;  /* 0xff8000000600780b */ /* 0x000fc60003fcd000 */
[----:B------:R-:W-:Y:S01]  /*3590*/  FADD R11, R89, R14 ;  /* 0x0000000e590b7221 */ /* 0x000fe20000000000 */
[----:B------:R-:W-:Y:S01]  /*35a0*/  FSEL R20, R6, RZ, P6 ;  /* 0x000000ff06147208 */ /* 0x000fe20003000000 */
[----:B------:R-:W-:Y:S01]  /*35b0*/  @!P4 FMUL R113, R113, 0.5 ;  /* 0x3f0000007171c820 */ /* 0x000fe20000400000 */
[----:B------:R-:W1:Y:S01]  /*35c0*/  MUFU.EX2 R19, R112 ;  /* 0x0000007000137308 */ /* 0x000e620000000800 */
[----:B--2---:R-:W-:Y:S01]  /*35d0*/  @!P5 FMUL R17, R17, R17 ;  /* 0x000000111111d220 */ /* 0x004fe20000400000 */
[----:B------:R-:W-:Y:S01]  /*35e0*/  FSETP.GEU.AND P5, PT, R117, -126, PT ;  /* 0xc2fc00007500780b */ /* 0x000fe20003fae000 */
[----:B------:R-:W-:Y:S01]  /*35f0*/  FMUL R22, R20, UR44 ;  /* 0x0000002c14167c20 */ /* 0x000fe20008400000 */
[----:B------:R-:W-:Y:S01]  /*3600*/  FSETP.GEU.AND P6, PT, R116, -126, PT ;  /* 0xc2fc00007400780b */ /* 0x000fe20003fce000 */
[----:B------:R-:W-:Y:S01]  /*3610*/  FADD R20, -R20, R13 ;  /* 0x0000000d14147221 */ /* 0x000fe20000000100 */
[----:B------:R-:W-:Y:S01]  /*3620*/  FADD R13, R92, R17 ;  /* 0x000000115c0d7221 */ /* 0x000fe20000000000 */
[--C-:B------:R-:W-:Y:S01]  /*3630*/  FFMA R90, R90, UR44, -R22.reuse ;  /* 0x0000002c5a5a7c23 */ /* 0x100fe20008000816 */
[----:B------:R-:W2:Y:S01]  /*3640*/  MUFU.EX2 R12, R113 ;  /* 0x00000071000c7308 */ /* 0x000ea20000000800 */
[----:B---3--:R-:W-:Y:S01]  /*3650*/  @!P3 FMUL R16, R16, R16 ;  /* 0x000000101010b220 */ /* 0x008fe20000400000 */
[--C-:B------:R-:W-:Y:S01]  /*3660*/  FFMA R91, R91, UR44, -R22.reuse ;  /* 0x0000002c5b5b7c23 */ /* 0x100fe20008000816 */
[--C-:B------:R-:W-:Y:S01]  /*3670*/  FFMA R23, R94, UR44, -R22.reuse ;  /* 0x0000002c5e177c23 */ /* 0x100fe20008000816 */
[----:B------:R-:W-:Y:S01]  /*3680*/  FSETP.GEU.AND P3, PT, R90, -126, PT ;  /* 0xc2fc00005a00780b */ /* 0x000fe20003f6e000 */
[--C-:B------:R-:W-:Y:S01]  /*3690*/  FFMA R104, R95, UR44, -R22.reuse ;  /* 0x0000002c5f687c23 */ /* 0x100fe20008000816 */
[--C-:B------:R-:W-:Y:S01]  /*36a0*/  FFMA R105, R98, UR44, -R22.reuse ;  /* 0x0000002c62697c23 */ /* 0x100fe20008000816 */
[----:B------:R-:W-:Y:S01]  /*36b0*/  @!P5 FMUL R117, R117, 0.5 ;  /* 0x3f0000007575d820 */ /* 0x000fe20000400000 */
[--C-:B------:R-:W-:Y:S01]  /*36c0*/  FFMA R108, R107, UR44, -R22.reuse ;  /* 0x0000002c6b6c7c23 */ /* 0x100fe20008000816 */
[----:B-1----:R-:W-:Y:S01]  /*36d0*/  @!P2 FMUL R19, R19, R19 ;  /* 0x000000131313a220 */ /* 0x002fe20000400000 */
[----:B------:R-:W-:Y:S01]  /*36e0*/  FSETP.GEU.AND P2, PT, R91, -126, PT ;  /* 0xc2fc00005b00780b */ /* 0x000fe20003f4e000 */
[----:B------:R-:W-:Y:S01]  /*36f0*/  @!P6 FMUL R116, R116, 0.5 ;  /* 0x3f0000007474e820 */ /* 0x000fe20000400000 */
[----:B------:R-:W1:Y:S01]  /*3700*/  MUFU.EX2 R18, R117 ;  /* 0x0000007500127308 */ /* 0x000e620000000800 */
[--C-:B------:R-:W-:Y:S01]  /*3710*/  FFMA R106, R106, UR44, -R22.reuse ;  /* 0x0000002c6a6a7c23 */ /* 0x100fe20008000816 */
[--C-:B------:R-:W-:Y:S01]  /*3720*/  FFMA R110, R110, UR44, -R22.reuse ;  /* 0x0000002c6e6e7c23 */ /* 0x100fe20008000816 */
[--C-:B------:R-:W-:Y:S01]  /*3730*/  FFMA R111, R111, UR44, -R22.reuse ;  /* 0x0000002c6f6f7c23 */ /* 0x100fe20008000816 */
[--C-:B------:R-:W-:Y:S01]  /*3740*/  FFMA R114, R114, UR44, -R22.reuse ;  /* 0x0000002c72727c23 */ /* 0x100fe20008000816 */
[----:B------:R-:W-:Y:S01]  /*3750*/  @!P3 FMUL R90, R90, 0.5 ;  /* 0x3f0000005a5ab820 */ /* 0x000fe20000400000 */
[----:B--2---:R-:W-:Y:S01]  /*3760*/  @!P4 FMUL R12, R12, R12 ;  /* 0x0000000c0c0cc220 */ /* 0x004fe20000400000 */
[----:B------:R-:W-:Y:S01]  /*3770*/  FSETP.GEU.AND P4, PT, R23, -126, PT ;  /* 0xc2fc00001700780b */ /* 0x000fe20003f8e000 */
[----:B------:R-:W2:Y:S01]  /*3780*/  MUFU.EX2 R21, R116 ;  /* 0x0000007400157308 */ /* 0x000ea20000000800 */
[--C-:B------:R-:W-:Y:S01]  /*3790*/  FFMA R115, R115, UR44, -R22.reuse ;  /* 0x0000002c73737c23 */ /* 0x100fe20008000816 */
[----:B------:R-:W-:Y:S01]  /*37a0*/  FFMA R118, R118, UR44, -R22 ;  /* 0x0000002c76767c23 */ /* 0x000fe20008000816 */
[----:B------:R-:W-:-:S05]  /*37b0*/  @!P2 FMUL R91, R91, 0.5 ;  /* 0x3f0000005b5ba820 */ /* 0x000fca0000400000 */
[----:B------:R3:W4:Y:S01]  /*37c0*/  MUFU.EX2 R94, R90 ;  /* 0x0000005a005e7308 */ /* 0x0007220000000800 */
[----:B-1----:R-:W-:Y:S01]  /*37d0*/  @!P5 FMUL R18, R18, R18 ;  /* 0x000000121212d220 */ /* 0x002fe20000400000 */
[----:B------:R-:W-:Y:S02]  /*37e0*/  FSETP.GEU.AND P5, PT, R105, -126, PT ;  /* 0xc2fc00006900780b */ /* 0x000fe40003fae000 */
[----:B------:R-:W-:-:S04]  /*37f0*/  @!P4 FMUL R23, R23, 0.5 ;  /* 0x3f0000001717c820 */ /* 0x000fc80000400000 */
[----:B------:R1:W5:Y:S01]  /*3800*/  MUFU.EX2 R95, R91 ;  /* 0x0000005b005f7308 */ /* 0x0003620000000800 */
[----:B---3--:R-:W-:Y:S01]  /*3810*/  FFMA R90, R99, UR44, -R22 ;  /* 0x0000002c635a7c23 */ /* 0x008fe20008000816 */
[----:B--2---:R-:W-:Y:S01]  /*3820*/  @!P6 FMUL R21, R21, R21 ;  /* 0x000000151515e220 */ /* 0x004fe20000400000 */
[----:B------:R-:W-:-:S04]  /*3830*/  FSETP.GEU.AND P6, PT, R104, -126, PT ;  /* 0xc2fc00006800780b */ /* 0x000fc80003fce000 */
[----:B------:R-:W-:Y:S01]  /*3840*/  @!P5 FMUL R105, R105, 0.5 ;  /* 0x3f0000006969d820 */ /* 0x000fe20000400000 */
[----:B------:R2:W3:Y:S01]  /*3850*/  MUFU.EX2 R98, R23 ;  /* 0x0000001700627308 */ /* 0x0004e20000000800 */
[----:B----4-:R-:W-:Y:S01]  /*3860*/  @!P3 FMUL R94, R94, R94 ;  /* 0x0000005e5e5eb220 */ /* 0x010fe20000400000 */
[----:B------:R-:W-:Y:S01]  /*3870*/  FSETP.GEU.AND P3, PT, R90, -126, PT ;  /* 0xc2fc00005a00780b */ /* 0x000fe20003f6e000 */
[----:B-1----:R-:W-:-:S05]  /*3880*/  FFMA R91, R102, UR44, -R22 ;  /* 0x0000002c665b7c23 */ /* 0x002fca0008000816 */
[----:B------:R-:W-:Y:S01]  /*3890*/  @!P6 FMUL R104, R104, 0.5 ;  /* 0x3f0000006868e820 */ /* 0x000fe20000400000 */
[----:B-----5:R-:W-:Y:S01]  /*38a0*/  @!P2 FMUL R95, R95, R95 ;  /* 0x0000005f5f5fa220 */ /* 0x020fe20000400000 */
[----:B------:R-:W-:Y:S01]  /*38b0*/  FSETP.GEU.AND P2, PT, R91, -126, PT ;  /* 0xc2fc00005b00780b */ /* 0x000fe20003f4e000 */
[--C-:B--2---:R-:W-:Y:S01]  /*38c0*/  FFMA R23, R103, UR44, -R22.reuse ;  /* 0x0000002c67177c23 */ /* 0x104fe20008000816 */
[----:B------:R-:W1:Y:S01]  /*38d0*/  MUFU.EX2 R105, R105 ;  /* 0x0000006900697308 */ /* 0x000e620000000800 */
[----:B------:R-:W-:Y:S02]  /*38e0*/  FFMA R22, R119, UR44, -R22 ;  /* 0x0000002c77167c23 */ /* 0x000fe40008000816 */
[----:B------:R-:W-:Y:S01]  /*38f0*/  @!P3 FMUL R90, R90, 0.5 ;  /* 0x3f0000005a5ab820 */ /* 0x000fe20000400000 */
[----:B---3--:R-:W-:Y:S01]  /*3900*/  @!P4 FMUL R98, R98, R98 ;  /* 0x000000626262c220 */ /* 0x008fe20000400000 */
[----:B------:R-:W-:-:S03]  /*3910*/  FSETP.GEU.AND P4, PT, R23, -126, PT ;  /* 0xc2fc00001700780b */ /* 0x000fc60003f8e000 */
[----:B------:R-:W2:Y:S03]  /*3920*/  MUFU.EX2 R99, R104 ;  /* 0x0000006800637308 */ /* 0x000ea60000000800 */
[----:B------:R-:W-:-:S05]  /*3930*/  @!P2 FMUL R91, R91, 0.5 ;  /* 0x3f0000005b5ba820 */ /* 0x000fca0000400000 */
[----:B------:R3:W4:Y:S01]  /*3940*/  MUFU.EX2 R102, R90 ;  /* 0x0000005a00667308 */ /* 0x0007220000000800 */
[----:B-1----:R-:W-:Y:S01]  /*3950*/  @!P5 FMUL R105, R105, R105 ;  /* 0x000000696969d220 */ /* 0x002fe20000400000 */
[----:B------:R-:W-:Y:S01]  /*3960*/  FSETP.GEU.AND P5, PT, R108, -126, PT ;  /* 0xc2fc00006c00780b */ /* 0x000fe20003fae000 */
[----:B------:R-:W-:-:S05]  /*3970*/  @!P4 FMUL R23, R23, 0.5 ;  /* 0x3f0000001717c820 */ /* 0x000fca0000400000 */
[----:B------:R-:W1:Y:S01]  /*3980*/  MUFU.EX2 R103, R91 ;  /* 0x0000005b00677308 */ /* 0x000e620000000800 */
[----:B--2---:R-:W-:Y:S01]  /*3990*/  @!P6 FMUL R99, R99, R99 ;  /* 0x000000636363e220 */ /* 0x004fe20000400000 */
[----:B------:R-:W-:Y:S01]  /*39a0*/  FSETP.GEU.AND P6, PT, R106, -126, PT ;  /* 0xc2fc00006a00780b */ /* 0x000fe20003fce000 */
[----:B---3--:R-:W-:-:S04]  /*39b0*/  FADD R90, R100, R21 ;  /* 0x00000015645a7221 */ /* 0x008fc80000000000 */
[----:B------:R-:W-:Y:S01]  /*39c0*/  @!P5 FMUL R108, R108, 0.5 ;  /* 0x3f0000006c6cd820 */ /* 0x000fe20000400000 */
[----:B------:R2:W3:Y:S01]  /*39d0*/  MUFU.EX2 R104, R23 ;  /* 0x0000001700687308 */ /* 0x0004e20000000800 */
[----:B----4-:R-:W-:Y:S01]  /*39e0*/  @!P3 FMUL R102, R102, R102 ;  /* 0x000000666666b220 */ /* 0x010fe20000400000 */
[----:B------:R-:W-:Y:S01]  /*39f0*/  FSETP.GEU.AND P3, PT, R110, -126, PT ;  /* 0xc2fc00006e00780b */ /* 0x000fe20003f6e000 */
[----:B------:R-:W-:-:S04]  /*3a00*/  FADD R90, R13, R90 ;  /* 0x0000005a0d5a7221 */ /* 0x000fc80000000000 */
[----:B------:R-:W-:Y:S01]  /*3a10*/  @!P6 FMUL R106, R106, 0.5 ;  /* 0x3f0000006a6ae820 */ /* 0x000fe20000400000 */
[----:B------:R-:W4:Y:S01]  /*3a20*/  MUFU.EX2 R108, R108 ;  /* 0x0000006c006c7308 */ /* 0x000f220000000800 */
[----:B-1----:R-:W-:Y:S01]  /*3a30*/  @!P2 FMUL R103, R103, R103 ;  /* 0x000000676767a220 */ /* 0x002fe20000400000 */
[----:B------:R-:W-:Y:S01]  /*3a40*/  FSETP.GEU.AND P2, PT, R111, -126, PT ;  /* 0xc2fc00006f00780b */ /* 0x000fe20003f4e000 */
[----:B--2---:R-:W-:-:S04]  /*3a50*/  FADD R23, R101, R18 ;  /* 0x0000001265177221 */ /* 0x004fc80000000000 */
[----:B------:R-:W-:Y:S01]  /*3a60*/  @!P3 FMUL R110, R110, 0.5 ;  /* 0x3f0000006e6eb820 */ /* 0x000fe20000400000 */
[----:B------:R-:W1:Y:S01]  /*3a70*/  MUFU.EX2 R107, R106 ;  /* 0x0000006a006b7308 */ /* 0x000e620000000800 */
[----:B---3--:R-:W-:Y:S01]  /*3a80*/  @!P4 FMUL R104, R104, R104 ;  /* 0x000000686868c220 */ /* 0x008fe20000400000 */
[----:B------:R-:W-:-:S05]  /*3a90*/  FSETP.GEU.AND P4, PT, R114, -126, PT ;  /* 0xc2fc00007200780b */ /* 0x000fca0003f8e000 */
[----:B------:R-:W-:Y:S01]  /*3aa0*/  @!P2 FMUL R111, R111, 0.5 ;  /* 0x3f0000006f6fa820 */ /* 0x000fe20000400000 */
[----:B------:R2:W3:Y:S01]  /*3ab0*/  MUFU.EX2 R109, R110 ;  /* 0x0000006e006d7308 */ /* 0x0004e20000000800 */
[----:B----4-:R-:W-:Y:S01]  /*3ac0*/  @!P5 FMUL R108, R108, R108 ;  /* 0x0000006c6c6cd220 */ /* 0x010fe20000400000 */
[----:B------:R-:W-:-:S05]  /*3ad0*/  FSETP.GEU.AND P5, PT, R118, -126, PT ;  /* 0xc2fc00007600780b */ /* 0x000fca0003fae000 */
[----:B------:R-:W-:Y:S01]  /*3ae0*/  @!P4 FMUL R114, R114, 0.5 ;  /* 0x3f0000007272c820 */ /* 0x000fe20000400000 */
[----:B------:R-:W4:Y:S01]  /*3af0*/  MUFU.EX2 R106, R111 ;  /* 0x0000006f006a7308 */ /* 0x000f220000000800 */
[----:B-1----:R-:W-:Y:S01]  /*3b00*/  @!P6 FMUL R107, R107, R107 ;  /* 0x0000006b6b6be220 */ /* 0x002fe20000400000 */
[----:B------:R-:W-:Y:S01]  /*3b10*/  FSETP.GEU.AND P6, PT, R115, -126, PT ;  /* 0xc2fc00007300780b */ /* 0x000fe20003fce000 */
[----:B--2---:R-:W-:Y:S01]  /*3b20*/  FMUL R110, R20, UR44 ;  /* 0x0000002c146e7c20 */ /* 0x004fe20008400000 */
[----:B------:R-:W-:-:S03]  /*3b30*/  FADD R20, R97, R12 ;  /* 0x0000000c61147221 */ /* 0x000fc60000000000 */
        /* <DEDUP_REMOVED lines=9> */
[----:B------:R-:W2:Y:S01]  /*3bd0*/  MUFU.EX2 R118, R118 ;  /* 0x0000007600767308 */ /* 0x000ea20000000800 */
[----:B----4-:R-:W-:Y:S01]  /*3be0*/  @!P2 FMUL R106, R106, R106 ;  /* 0x0000006a6a6aa220 */ /* 0x010fe20000400000 */
[----:B------:R-:W-:Y:S01]  /*3bf0*/  FSETP.GEU.AND P2, PT, R10, -126, PT ;  /* 0xc2fc00000a00780b */ /* 0x000fe20003f4e000 */
[----:B------:R-:W-:Y:S01]  /*3c00*/  FADD R20, R20, R23 ;  /* 0x0000001714147221 */ /* 0x000fe20000000000 */
[----:B------:R-:W-:Y:S01]  /*3c10*/  FADD R23, R95, R108 ;  /* 0x0000006c5f177221 */ /* 0x000fe20000000000 */
[----:B------:R-:W-:Y:S01]  /*3c20*/  FADD R113, R99, R106 ;  /* 0x0000006a63717221 */ /* 0x000fe20000000000 */
[----:B------:R-:W-:Y:S01]  /*3c30*/  F2FP.F16.F32.PACK_AB R88, R89, R88 ;  /* 0x000000585958723e */ /* 0x000fe200000000ff */
[----:B------:R-:W-:Y:S01]  /*3c40*/  @!P3 FMUL R22, R22, 0.5 ;  /* 0x3f0000001616b820 */ /* 0x000fe20000400000 */
[----:B------:R-:W3:Y:S01]  /*3c50*/  MUFU.EX2 R115, R115 ;  /* 0x0000007300737308 */ /* 0x000ee20000000800 */
[----:B-1----:R-:W-:Y:S01]  /*3c60*/  @!P4 FMUL R114, R114, R114 ;  /* 0x000000727272c220 */ /* 0x002fe20000400000 */
[----:B------:R-:W-:Y:S01]  /*3c70*/  FSETP.GEU.AND P4, PT, R110, -126, PT ;  /* 0xc2fc00006e00780b */ /* 0x000fe20003f8e000 */
[----:B------:R-:W-:Y:S01]  /*3c80*/  FADD R20, R91, R20 ;  /* 0x000000145b147221 */ /* 0x000fe20000000000 */
[----:B------:R-:W-:Y:S01]  /*3c90*/  F2FP.F16.F32.PACK_AB R89, R95, R94 ;  /* 0x0000005e5f59723e */ /* 0x000fe200000000ff */
[----:B------:R-:W-:Y:S01]  /*3ca0*/  FADD R117, R105, R114 ;  /* 0x0000007269757221 */ /* 0x000fe20000000000 */
[----:B------:R-:W-:Y:S01]  /*3cb0*/  F2FP.F16.F32.PACK_AB R91, R99, R98 ;  /* 0x00000062635b723e */ /* 0x000fe200000000ff */
[----:B------:R-:W-:Y:S01]  /*3cc0*/  @!P2 FMUL R10, R10, 0.5 ;  /* 0x3f0000000a0aa820 */ /* 0x000fe20000400000 */
[----:B------:R1:W4:Y:S01]  /*3cd0*/  MUFU.EX2 R111, R22 ;  /* 0x00000016006f7308 */ /* 0x0003220000000800 */
[----:B--2---:R-:W-:Y:S01]  /*3ce0*/  @!P5 FMUL R118, R118, R118 ;  /* 0x000000767676d220 */ /* 0x004fe20000400000 */
[----:B------:R-:W-:-:S02]  /*3cf0*/  F2FP.F16.F32.PACK_AB R95, R104, R103 ;  /* 0x00000067685f723e */ /* 0x000fc400000000ff */
[----:B------:R-:W-:Y:S01]  /*3d00*/  F2FP.F16.F32.PACK_AB R98, R16, R17 ;  /* 0x000000111062723e */ /* 0x000fe200000000ff */
[----:B------:R-:W-:Y:S01]  /*3d10*/  FADD R119, R103, R118 ;  /* 0x0000007667777221 */ /* 0x000fe20000000000 */
[----:B------:R-:W-:Y:S01]  /*3d20*/  F2FP.F16.F32.PACK_AB R99, R106, R109 ;  /* 0x0000006d6a63723e */ /* 0x000fe200000000ff */
[----:B------:R-:W-:Y:S01]  /*3d30*/  @!P4 FMUL R110, R110, 0.5 ;  /* 0x3f0000006e6ec820 */ /* 0x000fe20000400000 */
[----:B------:R-:W2:Y:S01]  /*3d40*/  MUFU.EX2 R10, R10 ;  /* 0x0000000a000a7308 */ /* 0x000ea20000000800 */
[----:B-1----:R-:W-:Y:S01]  /*3d50*/  FADD R22, R96, R19 ;  /* 0x0000001360167221 */ /* 0x002fe20000000000 */
[----:B---3--:R-:W-:Y:S01]  /*3d60*/  @!P6 FMUL R115, R115, R115 ;  /* 0x000000737373e220 */ /* 0x008fe20000400000 */
[----:B------:R-:W-:Y:S02]  /*3d70*/  FADD R119, R112, R119 ;  /* 0x0000007770777221 */ /* 0x000fe40000000000 */
[----:B------:R-:W-:Y:S01]  /*3d80*/  FADD R11, R11, R22 ;  /* 0x000000160b0b7221 */ /* 0x000fe20000000000 */
[----:B------:R-:W-:Y:S01]  /*3d90*/  FADD R116, R102, R115 ;  /* 0x0000007366747221 */ /* 0x000fe20000000000 */
[----:B------:R-:W-:Y:S01]  /*3da0*/  FADD R22, R94, R107 ;  /* 0x0000006b5e167221 */ /* 0x000fe20000000000 */
[----:B------:R-:W1:Y:S01]  /*3db0*/  MUFU.EX2 R13, R110 ;  /* 0x0000006e000d7308 */ /* 0x000e620000000800 */
[----:B----4-:R-:W-:Y:S01]  /*3dc0*/  @!P3 FMUL R111, R111, R111 ;  /* 0x0000006f6f6fb220 */ /* 0x010fe20000400000 */
[----:B------:R-:W-:Y:S01]  /*3dd0*/  FADD R11, R11, R90 ;  /* 0x0000005a0b0b7221 */ /* 0x000fe20000000000 */
[----:B------:R-:W-:Y:S01]  /*3de0*/  FADD R23, R23, R116 ;  /* 0x0000007417177221 */ /* 0x000fe20000000000 */
[----:B------:R-:W-:Y:S01]  /*3df0*/  FADD R22, R22, R117 ;  /* 0x0000007516167221 */ /* 0x000fe20000000000 */
[----:B------:R-:W-:Y:S01]  /*3e00*/  FADD R120, R104, R111 ;  /* 0x0000006f68787221 */ /* 0x000fe20000000000 */
[----:B------:R-:W-:Y:S01]  /*3e10*/  FADD R11, R11, R20 ;  /* 0x000000140b0b7221 */ /* 0x000fe20000000000 */
[----:B------:R-:W-:Y:S01]  /*3e20*/  F2FP.F16.F32.PACK_AB R90, R93, R92 ;  /* 0x0000005c5d5a723e */ /* 0x000fe200000000ff */
[----:B------:R-:W-:Y:S01]  /*3e30*/  FADD R22, R22, R119 ;  /* 0x0000007716167221 */ /* 0x000fe20000000000 */
[----:B------:R-:W-:Y:S01]  /*3e40*/  FADD R120, R113, R120 ;  /* 0x0000007871787221 */ /* 0x000fe20000000000 */
[----:B--2---:R-:W-:Y:S01]  /*3e50*/  @!P2 FMUL R10, R10, R10 ;  /* 0x0000000a0a0aa220 */ /* 0x004fe20000400000 */
[----:B------:R-:W-:-:S02]  /*3e60*/  F2FP.F16.F32.PACK_AB R92, R97, R96 ;  /* 0x00000060615c723e */ /* 0x000fc400000000ff */
[----:B------:R-:W-:Y:S01]  /*3e70*/  FADD R23, R23, R120 ;  /* 0x0000007817177221 */ /* 0x000fe20000000000 */
[----:B------:R-:W-:Y:S01]  /*3e80*/  FFMA R7, R10, R7, R11 ;  /* 0x000000070a077223 */ /* 0x000fe2000000000b */
[----:B------:R-:W-:Y:S01]  /*3e90*/  SHF.L.U32 R11, R3, 0x1f, RZ ;  /* 0x0000001f030b7819 */ /* 0x000fe200000006ff */
[-C--:B------:R-:W-:Y:S01]  /*3ea0*/  FMUL R24, R24, R10.reuse ;  /* 0x0000000a18187220 */ /* 0x080fe20000400000 */
[----:B------:R-:W-:Y:S01]  /*3eb0*/  FADD R22, R22, R23 ;  /* 0x0000001716167221 */ /* 0x000fe20000000000 */
[----:B-1----:R-:W-:Y:S01]  /*3ec0*/  @!P4 FMUL R13, R13, R13 ;  /* 0x0000000d0d0dc220 */ /* 0x002fe20000400000 */
[----:B------:R1:W2:Y:S01]  /*3ed0*/  SYNCS.PHASECHK.TRANS64.TRYWAIT P2, [UR5+0x1c000], R11 ;  /* 0x01c0000bff0075a7 */ /* 0x0002a20008040145 */
[----:B------:R-:W-:Y:S01]  /*3ee0*/  F2FP.F16.F32.PACK_AB R93, R102, R105 ;  /* 0x00000069665d723e */ /* 0x000fe200000000ff */
[----:B------:R-:W-:Y:S01]  /*3ef0*/  FMUL R25, R25, R10 ;  /* 0x0000000a19197220 */ /* 0x000fe20000400000 */
[----:B------:R-:W-:Y:S01]  /*3f00*/  F2FP.F16.F32.PACK_AB R94, R101, R100 ;  /* 0x00000064655e723e */ /* 0x000fe200000000ff */
[----:B------:R-:W-:Y:S01]  /*3f10*/  FFMA R8, R13, R8, R22 ;  /* 0x000000080d087223 */ /* 0x000fe20000000016 */
[-C--:B------:R-:W-:Y:S01]  /*3f20*/  FMUL R28, R28, R10.reuse ;  /* 0x0000000a1c1c7220 */ /* 0x080fe20000400000 */
        /* <DEDUP_REMOVED lines=28> */
[----:B------:R-:W-:Y:S01]  /*40f0*/  FMUL R85, R85, R10 ;  /* 0x0000000a55557220 */ /* 0x000fe20000400000 */
        /* <DEDUP_REMOVED lines=32> */
[----:B------:R-:W-:-:S02]  /*4300*/  F2FP.F16.F32.PACK_AB R96, R14, R15 ;  /* 0x0000000f0e60723e */ /* 0x000fc400000000ff */
[----:B------:R-:W-:Y:S02]  /*4310*/  F2FP.F16.F32.PACK_AB R97, R108, R107 ;  /* 0x0000006b6c61723e */ /* 0x000fe400000000ff */
[----:B------:R-:W-:Y:S02]  /*4320*/  F2FP.F16.F32.PACK_AB R100, R12, R19 ;  /* 0x000000130c64723e */ /* 0x000fe400000000ff */
[----:B------:R-:W-:Y:S02]  /*4330*/  F2FP.F16.F32.PACK_AB R101, R115, R114 ;  /* 0x000000727365723e */ /* 0x000fe400000000ff */
[----:B------:R-:W-:Y:S01]  /*4340*/  F2FP.F16.F32.PACK_AB R102, R18, R21 ;  /* 0x000000151266723e */ /* 0x000fe200000000ff */
[----:B-12---:R-:W-:Y:S06]  /*4350*/  @!P0 BRA `(.L_x_27) ;  /* 0x0000000000048947 */ /* 0x006fec0003800000 */
[----:B------:R-:W-:Y:S01]  /*4360*/  BPT.TRAP 0x1 ;  /* 0x000000040000795c */ /* 0x000fe20000300000 */
.L_x_27:
[----:B------:R-:W-:Y:S05]  /*4370*/  @P2 BRA `(.L_x_28) ;  /* 0x0000000000082947 */ /* 0x000fea0003800000 */
[----:B------:R-:W1:Y:S02]  /*4380*/  SYNCS.PHASECHK.TRANS64.TRYWAIT P2, [UR5+0x1c000], R11 ;  /* 0x01c0000bff0075a7 */ /* 0x000e640008040145 */
[----:B-1----:R-:W-:Y:S05]  /*4390*/  @!P2 BRA `(.L_x_29) ;  /* 0x000000540078a947 */ /* 0x002fea0003800000 */
.L_x_28:
[----:B------:R-:W-:Y:S01]  /*43a0*/  ULEA UR10, UR11, UR7, 0xa ;  /* 0x000000070b0a7291 */ /* 0x000fe2000f8e503f */
[----:B------:R-:W-:Y:S01]  /*43b0*/  WARPGROUP.ARRIVE ;  /* 0x00000000000079c5 */ /* 0x000fe20000000000 */
[----:B------:R-:W-:Y:S01]  /*43c0*/  UMOV UR15, 0x40000040 ;  /* 0x40000040000f7882 */ /* 0x000fe20000000000 */
[----:B------:R-:W-:-:S04]  /*43d0*/  F2FP.F16.F32.PACK_AB R103, R111, R118 ;  /* 0x000000766f67723e */ /* 0x000fc800000000ff */
[----:B------:R-:W-:Y:S02]  /*43e0*/  UMOV UR14, UR10 ;  /* 0x0000000a000e7c82 */ /* 0x000fe40008000000 */
        /* <DEDUP_REMOVED lines=8> */
[----:B------:R-:W-:Y:S01]  /*4470*/  UIADD3 UR10, UR10, 0x180, URZ ;  /* 0x000001800a0a7890 */ /* 0x000fe2000fffe03f */
[----:B------:R-:W-:Y:S02]  /*4480*/  WARPGROUP.DEPBAR.LE gsb0, 0x0 ;  /* 0x00008000000079c5 */ /* 0x000fe40000010000 */
[----:B------:R-:W-:-:S06]  /*4490*/  WARPGROUP.ARRIVE ;  /* 0x00000000000079c5 */ /* 0x000fcc0000000000 */
[----:B------:R-:W-:Y:S01]  /*44a0*/  HGMMA.64x128x16.F32 R24, R96, gdesc[UR12].tnspB, R24, gsb0 ;  /* 0x41e0000c60187df0 */ /* 0x000fe20008000818 */
[----:B------:R-:W-:Y:S01]  /*44b0*/  UMOV UR14, UR10 ;  /* 0x0000000a000e7c82 */ /* 0x000fe20008000000 */
[----:B------:R-:W-:Y:S01]  /*44c0*/  UMOV UR15, 0x40000040 ;  /* 0x40000040000f7882 */ /* 0x000fe20000000000 */
[----:B------:R-:W-:Y:S02]  /*44d0*/  WARPGROUP.DEPBAR.LE gsb0, 0x0 ;  /* 0x00008000000079c5 */ /* 0x000fe40000010000 */
[----:B------:R-:W-:-:S07]  /*44e0*/  WARPGROUP.ARRIVE ;  /* 0x00000000000079c5 */ /* 0x000fce0000000000 */
[----:B------:R-:W-:Y:S03]  /*44f0*/  HGMMA.64x128x16.F32 R24, R100, gdesc[UR12].tnspB, R24, gsb0 ;  /* 0x41e0000c64187df0 */ /* 0x000fe60008000818 */
[----:B------:R-:W-:Y:S02]  /*4500*/  WARPGROUP.DEPBAR.LE gsb0, 0x0 ;  /* 0x00008000000079c5 */ /* 0x000fe40000010000 */
[----:B------:R-:W-:Y:S05]  /*4510*/  @!P0 BRA `(.L_x_30) ;  /* 0x0000000000048947 */ /* 0x000fea0003800000 */
[----:B------:R-:W-:Y:S01]  /*4520*/  BPT.TRAP 0x1 ;  /* 0x000000040000795c */ /* 0x000fe20000300000 */
.L_x_30:
[----:B------:R-:W-:-:S04]  /*4530*/  ULEA UR5, UR39, UR38, 0x3 ;  /* 0x0000002627057291 */ /* 0x000fc8000f8e183f */
[----:B------:R-:W-:-:S04]  /*4540*/  UIADD3 UR5, UR5, 0x1c028, URZ ;  /* 0x0001c02805057890 */ /* 0x000fc8000fffe03f */
[----:B------:R-:W-:-:S09]  /*4550*/  UPRMT UR5, URZ, 0x654, UR5 ;  /* 0x000006543f057896 */ /* 0x000fd20008000005 */
[----:B------:R-:W-:Y:S01]  /*4560*/  SYNCS.ARRIVE.TRANS64.RED.A1T0 RZ, [UR5], RZ ;  /* 0x000000ffffff79a7 */ /* 0x000fe20008100405 */
[----:B------:R-:W-:Y:S05]  /*4570*/  @P1 BRA `(.L_x_31) ;  /* 0x0000000000041947 */ /* 0x000fea0003800000 */
[----:B------:R-:W-:Y:S01]  /*4580*/  BPT.TRAP 0x1 ;  /* 0x000000040000795c */ /* 0x000fe20000300000 */
.L_x_31:
[----:B------:R-:W-:-:S04]  /*4590*/  UIADD3 UR39, UR39, 0x1, URZ ;  /* 0x0000000127277890 */ /* 0x000fc8000fffe03f */
[----:B------:R-:W-:-:S04]  /*45a0*/  UISETP.NE.AND UP0, UPT, UR39, 0x5, UPT ;  /* 0x000000052700788c */ /* 0x000fc8000bf05270 */
[----:B------:R-:W-:Y:S01]  /*45b0*/  USEL UR39, UR39, URZ, UP0 ;  /* 0x0000003f27277287 */ /* 0x000fe20008000000 */
[----:B------:R-:W-:Y:S11]  /*45c0*/  @!P0 BRA `(.L_x_32) ;  /* 0x0000000000048947 */ /* 0x000ff60003800000 */
[----:B------:R-:W-:Y:S01]  /*45d0*/  BPT.TRAP 0x1 ;  /* 0x000000040000795c */ /* 0x000fe20000300000 */
.L_x_32:
[----:B------:R-:W-:-:S04]  /*45e0*/  ULEA UR5, UR39, UR38, 0x3 ;  /* 0x0000002627057291 */ /* 0x000fc8000f8e183f */
[----:B------:R-:W-:-:S04]  /*45f0*/  UIADD3 UR5, UR5, 0x1c028, URZ ;  /* 0x0001c02805057890 */ /* 0x000fc8000fffe03f */
[----:B------:R-:W-:-:S09]  /*4600*/  UPRMT UR5, URZ, 0x654, UR5 ;  /* 0x000006543f057896 */ /* 0x000fd20008000005 */
[----:B------:R-:W-:Y:S01]  /*4610*/  SYNCS.ARRIVE.TRANS64.RED.A1T0 RZ, [UR5], RZ ;  /* 0x000000ffffff79a7 */ /* 0x000fe20008100405 */
[----:B------:R-:W-:Y:S05]  /*4620*/  @P1 BRA `(.L_x_33) ;  /* 0x0000000000041947 */ /* 0x000fea0003800000 */
[----:B------:R-:W-:Y:S01]  /*4630*/  BPT.TRAP 0x1 ;  /* 0x000000040000795c */ /* 0x000fe20000300000 */
.L_x_33:
[----:B------:R-:W-:Y:S01]  /*4640*/  UIADD3 UR5, UR11, 0x1, URZ ;  /* 0x000000010b057890 */ /* 0x000fe2000fffe03f */
[----:B------:R-:W-:Y:S01]  /*4650*/  ISETP.GT.AND P2, PT, R9, 0x1, PT ;  /* 0x000000010900780c */ /* 0x000fe20003f44270 */
[----:B------:R-:W-:Y:S01]  /*4660*/  UIADD3 UR39, UR39, 0x1, URZ ;  /* 0x0000000127277890 */ /* 0x000fe2000fffe03f */
[----:B------:R-:W-:Y:S01]  /*4670*/  IADD3 R5, R5, 0x40, RZ ;  /* 0x0000004005057810 */ /* 0x000fe20007ffe0ff */
[----:B------:R-:W-:Y:S01]  /*4680*/  UISETP.NE.AND UP2, UPT, UR5, 0x5, UPT ;  /* 0x000000050500788c */ /* 0x000fe2000bf45270 */
[----:B-1----:R-:W-:Y:S01]  /*4690*/  IADD3 R10, R9, -0x1, RZ ;  /* 0xffffffff090a7810 */ /* 0x002fe20007ffe0ff */
[----:B------:R-:W-:Y:S01]  /*46a0*/  UISETP.NE.AND UP0, UPT, UR39, 0x5, UPT ;  /* 0x000000052700788c */ /* 0x000fe2000bf05270 */
[----:B------:R-:W-:Y:S01]  /*46b0*/  MOV R11, R4 ;  /* 0x00000004000b7202 */ /* 0x000fe20000000f00 */
[----:B------:R-:W-:Y:S01]  /*46c0*/  USEL UR10, URZ, 0x1, UP2 ;  /* 0x000000013f0a7887 */ /* 0x000fe20009000000 */
[----:B------:R-:W-:Y:S01]  /*46d0*/  IMAD.MOV.U32 R13, RZ, RZ, R6 ;  /* 0x000000ffff0d7224 */ /* 0x000fe200078e0006 */
[----:B------:R-:W-:-:S02]  /*46e0*/  USEL UR39, UR39, URZ, UP0 ;  /* 0x0000003f27277287 */ /* 0x000fc40008000000 */
[----:B------:R-:W-:Y:S02]  /*46f0*/  USEL UR5, UR5, URZ, UP2 ;  /* 0x0000003f05057287 */ /* 0x000fe40009000000 */
[----:B------:R-:W-:Y:S01]  /*4700*/  LOP3.LUT R12, R3, UR10, RZ, 0x3c, !PT ;  /* 0x0000000a030c7c12 */ /* 0x000fe2000f8e3cff */
[----:B------:R-:W-:Y:S09]  /*4710*/  @P2 BRA `(.L_x_34) ;  /* 0xffffffe400002947 */ /* 0x000ff2000383ffff */
.L_x_23:
[----:B------:R-:W-:-:S13]  /*4720*/  ISETP.GE.AND P2, PT, R9, RZ, PT ;  /* 0x000000ff0900720c */ /* 0x000fda0003f46270 */
[----:B------:R-:W-:Y:S05]  /*4730*/  @!P2 BRA `(.L_x_35) ;  /* 0x000000200044a947 */ /* 0x000fea0003800000 */
[----:B------:R-:W-:Y:S01]  /*4740*/  IADD3 R9, R9, 0x1, RZ ;  /* 0x0000000109097810 */ /* 0x000fe20007ffe0ff */
[----:B------:R-:W-:Y:S01]  /*4750*/  ULDC UR44, c[0x0][0x604] ;  /* 0x00018100002c7ab9 */ /* 0x000fe20000000800 */
[----:B------:R-:W-:Y:S02]  /*4760*/  MOV R11, R4 ;  /* 0x00000004000b7202 */ /* 0x000fe40000000f00 */
[----:B------:R-:W-:-:S07]  /*4770*/  MOV R10, R6 ;  /* 0x00000006000a7202 */ /* 0x000fce0000000f00 */
.L_x_46:
[----:B------:R-:W-:Y:S05]  /*4780*/  @!P0 BRA `(.L_x_36) ;  /* 0x0000000000048947 */ /* 0x000fea0003800000 */
[----:B------:R-:W-:Y:S01]  /*4790*/  BPT.TRAP 0x1 ;  /* 0x000000040000795c */ /* 0x000fe20000300000 */
.L_x_36:
[----:B------:R-:W-:Y:S01]  /*47a0*/  ULEA UR10, UR5, UR38, 0x3 ;  /* 0x00000026050a7291 */ /* 0x000fe2000f8e183f */
[----:B------:R-:W-:-:S08]  /*47b0*/  SHF.L.U32 R3, R12, 0x1f, RZ ;  /* 0x0000001f0c037819 */ /* 0x000fd000000006ff */
[----:B------:R-:W1:Y:S02]  /*47c0*/  SYNCS.PHASECHK.TRANS64.TRYWAIT P2, [UR10+0x1c000], R3 ;  /* 0x01c00003ff0075a7 */ /* 0x000e64000804014a */
[----:B-1----:R-:W-:Y:S05]  /*47d0*/  @!P2 BRA `(.L_x_37) ;  /* 0x000000500080a947 */ /* 0x002fea0003800000 */
.L_x_110:
        /* <DEDUP_REMOVED lines=47> */
.L_x_38:
[C---:B------:R-:W-:Y:S01]  /*4ad0*/  VIADD R13, R5.reuse, 0x1 ;  /* 0x00000001050d7836 */ /* 0x040fe20000000000 */
[C---:B------:R-:W-:Y:S01]  /*4ae0*/  ISETP.GE.AND P2, PT, R0.reuse, R5, PT ;  /* 0x000000050000720c */ /* 0x040fe20003f46270 */
[C---:B------:R-:W-:Y:S01]  /*4af0*/  VIADD R21, R5.reuse, 0x11 ;  /* 0x0000001105157836 */ /* 0x040fe20000000000 */
[C---:B------:R-:W-:Y:S01]  /*4b00*/  IADD3 R15, R5.reuse, 0x8, RZ ;  /* 0x00000008050f7810 */ /* 0x040fe20007ffe0ff */
[C---:B------:R-:W-:Y:S01]  /*4b10*/  VIADD R125, R5.reuse, 0x21 ;  /* 0x00000021057d7836 */ /* 0x040fe20000000000 */
[----:B------:R-:W-:Y:S01]  /*4b20*/  ISETP.GE.AND P3, PT, R0, R13, PT ;  /* 0x0000000d0000720c */ /* 0x000fe20003f66270 */
[C---:B------:R-:W-:Y:S01]  /*4b30*/  VIADD R133, R5.reuse, 0x31 ;  /* 0x0000003105857836 */ /* 0x040fe20000000000 */
[----:B------:R-:W-:Y:S01]  /*4b40*/  FSEL R88, R88, -INF , P2 ;  /* 0xff80000058587808 */ /* 0x000fe20001000000 */
[----:B------:R-:W-:Y:S01]  /*4b50*/  ULEA UR5, UR11, UR38, 0x3 ;  /* 0x000000260b057291 */ /* 0x000fe2000f8e183f */
[----:B------:R-:W-:Y:S02]  /*4b60*/  IADD3 R17, R5, 0x9, RZ ;  /* 0x0000000905117810 */ /* 0x000fe40007ffe0ff */
[----:B------:R-:W-:-:S02]  /*4b70*/  ISETP.GE.AND P2, PT, R0, R15, PT ;  /* 0x0000000f0000720c */ /* 0x000fc40003f46270 */
[----:B------:R-:W-:Y:S02]  /*4b80*/  FSEL R89, R89, -INF , P3 ;  /* 0xff80000059597808 */ /* 0x000fe40001800000 */
[----:B------:R-:W-:Y:S02]  /*4b90*/  FMNMX R4, R88, R11, !PT ;  /* 0x0000000b58047209 */ /* 0x000fe40007800000 */
[----:B------:R-:W-:Y:S02]  /*4ba0*/  IADD3 R19, R5, 0x10, RZ ;  /* 0x0000001005137810 */ /* 0x000fe40007ffe0ff */
[----:B------:R-:W-:Y:S02]  /*4bb0*/  ISETP.GE.AND P3, PT, R0, R17, PT ;  /* 0x000000110000720c */ /* 0x000fe40003f66270 */
[----:B------:R-:W-:Y:S02]  /*4bc0*/  FSEL R92, R92, -INF , P2 ;  /* 0xff8000005c5c7808 */ /* 0x000fe40001000000 */
[----:B------:R-:W-:-:S02]  /*4bd0*/  FMNMX R23, R89, R4, !PT ;  /* 0x0000000459177209 */ /* 0x000fc40007800000 */
[----:B------:R-:W-:Y:S02]  /*4be0*/  ISETP.GE.AND P2, PT, R0, R19, PT ;  /* 0x000000130000720c */ /* 0x000fe40003f46270 */
[----:B------:R-:W-:Y:S02]  /*4bf0*/  FSEL R93, R93, -INF , P3 ;  /* 0xff8000005d5d7808 */ /* 0x000fe40001800000 */
[----:B------:R-:W-:Y:S02]  /*4c00*/  FMNMX R4, R92, R23, !PT ;  /* 0x000000175c047209 */ /* 0x000fe40007800000 */
[----:B------:R-:W-:Y:S02]  /*4c10*/  IADD3 R23, R5, 0x18, RZ ;  /* 0x0000001805177810 */ /* 0x000fe40007ffe0ff */
[----:B------:R-:W-:Y:S02]  /*4c20*/  ISETP.GE.AND P3, PT, R0, R21, PT ;  /* 0x000000150000720c */ /* 0x000fe40003f66270 */
[----:B------:R-:W-:-:S02]  /*4c30*/  FSEL R96, R96, -INF , P2 ;  /* 0xff80000060607808 */ /* 0x000fc40001000000 */
[----:B------:R-:W-:Y:S02]  /*4c40*/  FMNMX R123, R93, R4, !PT ;  /* 0x000000045d7b7209 */ /* 0x000fe40007800000 */
[----:B------:R-:W-:Y:S02]  /*4c50*/  IADD3 R121, R5, 0x19, RZ ;  /* 0x0000001905797810 */ /* 0x000fe40007ffe0ff */
[----:B------:R-:W-:Y:S02]  /*4c60*/  ISETP.GE.AND P2, PT, R0, R23, PT ;  /* 0x000000170000720c */ /* 0x000fe40003f46270 */
[----:B------:R-:W-:Y:S02]  /*4c70*/  FSEL R97, R97, -INF , P3 ;  /* 0xff80000061617808 */ /* 0x000fe40001800000 */
[----:B------:R-:W-:Y:S02]  /*4c80*/  FMNMX R4, R96, R123, !PT ;  /* 0x0000007b60047209 */ /* 0x000fe40007800000 */
[----:B------:R-:W-:-:S02]  /*4c90*/  IADD3 R123, R5, 0x20, RZ ;  /* 0x00000020057b7810 */ /* 0x000fc40007ffe0ff */
[----:B------:R-:W-:Y:S02]  /*4ca0*/  ISETP.GE.AND P3, PT, R0, R121, PT ;  /* 0x000000790000720c */ /* 0x000fe40003f66270 */
[----:B------:R-:W-:Y:S02]  /*4cb0*/  FSEL R100, R100, -INF , P2 ;  /* 0xff80000064647808 */ /* 0x000fe40001000000 */
[----:B------:R-:W-:Y:S02]  /*4cc0*/  FMNMX R127, R97, R4, !PT ;  /* 0x00000004617f7209 */ /* 0x000fe40007800000 */
[----:B------:R-:W-:Y:S02]  /*4cd0*/  ISETP.GE.AND P2, PT, R0, R123, PT ;  /* 0x0000007b0000720c */ /* 0x000fe40003f46270 */
[----:B------:R-:W-:Y:S02]  /*4ce0*/  FSEL R101, R101, -INF , P3 ;  /* 0xff80000065657808 */ /* 0x000fe40001800000 */
[----:B------:R-:W-:-:S02]  /*4cf0*/  FMNMX R4, R100, R127, !PT ;  /* 0x0000007f64047209 */ /* 0x000fc40007800000 */
[----:B------:R-:W-:Y:S02]  /*4d00*/  IADD3 R127, R5, 0x28, RZ ;  /* 0x00000028057f7810 */ /* 0x000fe40007ffe0ff */
[----:B------:R-:W-:Y:S02]  /*4d10*/  ISETP.GE.AND P3, PT, R0, R125, PT ;  /* 0x0000007d0000720c */ /* 0x000fe40003f66270 */
[----:B------:R-:W-:Y:S02]  /*4d20*/  FSEL R104, R104, -INF , P2 ;  /* 0xff80000068687808 */ /* 0x000fe40001000000 */
[----:B------:R-:W-:Y:S02]  /*4d30*/  FMNMX R131, R101, R4, !PT ;  /* 0x0000000465837209 */ /* 0x000fe40007800000 */
        /* <DEDUP_REMOVED lines=19> */
[----:B------:R-:W-:-:S02]  /*4e70*/  ISETP.GE.AND P3, PT, R0, R137, PT ;  /* 0x000000890000720c */ /* 0x000fc40003f66270 */
[----:B------:R-:W-:Y:S02]  /*4e80*/  FSEL R116, R116, -INF , P2 ;  /* 0xff80000074747808 */ /* 0x000fe40001000000 */
[----:B------:R-:W-:Y:S02]  /*4e90*/  FMNMX R139, R113, R4, !PT ;  /* 0x00000004718b7209 */ /* 0x000fe40007800000 */
[----:B------:R-:W-:Y:S02]  /*4ea0*/  FSEL R117, R117, -INF , P3 ;  /* 0xff80000075757808 */ /* 0x000fe40001800000 */
[----:B------:R-:W-:Y:S02]  /*4eb0*/  FMNMX R4, R116, R139, !PT ;  /* 0x0000008b74047209 */ /* 0x000fe40007800000 */
[----:B------:R-:W-:Y:S02]  /*4ec0*/  ISETP.GE.AND P2, PT, R2, R5, PT ;  /* 0x000000050200720c */ /* 0x000fe40003f46270 */
[----:B------:R-:W-:-:S02]  /*4ed0*/  FMNMX R4, R117, R4, !PT ;  /* 0x0000000475047209 */ /* 0x000fc40007800000 */
[----:B------:R-:W-:Y:S02]  /*4ee0*/  ISETP.GE.AND P3, PT, R2, R13, PT ;  /* 0x0000000d0200720c */ /* 0x000fe40003f66270 */
[----:B------:R-:W-:Y:S01]  /*4ef0*/  FSEL R13, R90, -INF , P2 ;  /* 0xff8000005a0d7808 */ /* 0x000fe20001000000 */
[----:B------:R-:W1:Y:S01]  /*4f00*/  SHFL.BFLY PT, R139, R4, 0x1, 0x1f ;  /* 0x0c201f00048b7f89 */ /* 0x000e6200000e0000 */
[C---:B------:R-:W-:Y:S02]  /*4f10*/  ISETP.GE.AND P2, PT, R2.reuse, R15, PT ;  /* 0x0000000f0200720c */ /* 0x040fe40003f46270 */
[----:B------:R-:W-:Y:S02]  /*4f20*/  FSEL R91, R91, -INF , P3 ;  /* 0xff8000005b5b7808 */ /* 0x000fe40001800000 */
[----:B------:R-:W-:Y:S02]  /*4f30*/  FMNMX R12, R13, R10, !PT ;  /* 0x0000000a0d0c7209 */ /* 0x000fe40007800000 */
[----:B------:R-:W-:-:S02]  /*4f40*/  ISETP.GE.AND P3, PT, R2, R17, PT ;  /* 0x000000110200720c */ /* 0x000fc40003f66270 */
[----:B------:R-:W-:Y:S02]  /*4f50*/  FSEL R94, R94, -INF , P2 ;  /* 0xff8000005e5e7808 */ /* 0x000fe40001000000 */
[----:B------:R-:W-:Y:S02]  /*4f60*/  FMNMX R15, R91, R12, !PT ;  /* 0x0000000c5b0f7209 */ /* 0x000fe40007800000 */
[----:B------:R-:W-:Y:S02]  /*4f70*/  FSEL R95, R95, -INF , P3 ;  /* 0xff8000005f5f7808 */ /* 0x000fe40001800000 */
[C---:B------:R-:W-:Y:S02]  /*4f80*/  ISETP.GE.AND P2, PT, R2.reuse, R19, PT ;  /* 0x000000130200720c */ /* 0x040fe40003f46270 */
[----:B------:R-:W-:Y:S02]  /*4f90*/  ISETP.GE.AND P4, PT, R2, R21, PT ;  /* 0x000000150200720c */ /* 0x000fe40003f86270 */
[----:B------:R-:W-:-:S02]  /*4fa0*/  FSEL R98, R98, -INF , P2 ;  /* 0xff80000062627808 */ /* 0x000fc40001000000 */
[----:B------:R-:W-:Y:S02]  /*4fb0*/  ISETP.GE.AND P3, PT, R2, R23, PT ;  /* 0x000000170200720c */ /* 0x000fe40003f66270 */
[----:B------:R-:W-:Y:S02]  /*4fc0*/  FSEL R99, R99, -INF , P4 ;  /* 0xff80000063637808 */ /* 0x000fe40002000000 */
[----:B-1----:R-:W-:Y:S02]  /*4fd0*/  FMNMX R139, R4, R139, !PT ;  /* 0x0000008b048b7209 */ /* 0x002fe40007800000 */
[----:B------:R-:W-:Y:S02]  /*4fe0*/  FMNMX R4, R94, R15, !PT ;  /* 0x0000000f5e047209 */ /* 0x000fe40007800000 */
[----:B------:R-:W-:Y:S01]  /*4ff0*/  ISETP.GE.AND P2, PT, R2, R121, PT ;  /* 0x000000790200720c */ /* 0x000fe20003f46270 */
[----:B------:R-:W1:Y:S01]  /*5000*/  SHFL.BFLY PT, R6, R139, 0x2, 0x1f ;  /* 0x0c401f008b067f89 */ /* 0x000e6200000e0000 */
[----:B------:R-:W-:-:S02]  /*5010*/  FMNMX R15, R95, R4, !PT ;  /* 0x000000045f0f7209 */ /* 0x000fc40007800000 */
[----:B------:R-:W-:Y:S02]  /*5020*/  FSEL R102, R102, -INF , P3 ;  /* 0xff80000066667808 */ /* 0x000fe40001800000 */
[C---:B------:R-:W-:Y:S02]  /*5030*/  ISETP.GE.AND P4, PT, R2.reuse, R123, PT ;  /* 0x0000007b0200720c */ /* 0x040fe40003f86270 */
[----:B------:R-:W-:Y:S02]  /*5040*/  FSEL R103, R103, -INF , P2 ;  /* 0xff80000067677808 */ /* 0x000fe40001000000 */
[C---:B------:R-:W-:Y:S02]  /*5050*/  ISETP.GE.AND P2, PT, R2.reuse, R129, PT ;  /* 0x000000810200720c */ /* 0x040fe40003f46270 */
[----:B------:R-:W-:Y:S02]  /*5060*/  ISETP.GE.AND P3, PT, R2, R125, PT ;  /* 0x0000007d0200720c */ /* 0x000fe40003f66270 */
[----:B------:R-:W-:-:S02]  /*5070*/  FSEL R106, R106, -INF , P4 ;  /* 0xff8000006a6a7808 */ /* 0x000fc40002000000 */
[----:B------:R-:W-:Y:S02]  /*5080*/  FSEL R111, R111, -INF , P2 ;  /* 0xff8000006f6f7808 */ /* 0x000fe40001000000 */
[----:B------:R-:W-:Y:S02]  /*5090*/  FSEL R107, R107, -INF , P3 ;  /* 0xff8000006b6b7808 */ /* 0x000fe40001800000 */
[C---:B------:R-:W-:Y:S02]  /*50a0*/  ISETP.GE.AND P4, PT, R2.reuse, R131, PT ;  /* 0x000000830200720c */ /* 0x040fe40003f86270 */
[----:B------:R-:W-:Y:S02]  /*50b0*/  ISETP.GE.AND P3, PT, R2, R133, PT ;  /* 0x000000850200720c */ /* 0x000fe40003f66270 */
[----:B------:R-:W-:Y:S02]  /*50c0*/  FSEL R114, R114, -INF , P4 ;  /* 0xff80000072727808 */ /* 0x000fe40002000000 */
[----:B-1----:R-:W-:-:S02]  /*50d0*/  FMNMX R4, R139, R6, !PT ;  /* 0x000000068b047209 */ /* 0x002fc40007800000 */
[----:B------:R-:W-:Y:S02]  /*50e0*/  FMNMX R6, R98, R15, !PT ;  /* 0x0000000f62067209 */ /* 0x000fe40007800000 */
[C---:B------:R-:W-:Y:S02]  /*50f0*/  FSETP.NEU.AND P5, PT, R4.reuse, -INF , PT ;  /* 0xff8000000400780b */ /* 0x040fe40003fad000 */
[----:B------:R-:W-:Y:S02]  /*5100*/  FMNMX R15, R99, R6, !PT ;  /* 0x00000006630f7209 */ /* 0x000fe40007800000 */
[----:B------:R-:W-:Y:S02]  /*5110*/  FSEL R12, R4, RZ, P5 ;  /* 0x000000ff040c7208 */ /* 0x000fe40002800000 */
[----:B------:R-:W-:Y:S02]  /*5120*/  FMNMX R6, R102, R15, !PT ;  /* 0x0000000f66067209 */ /* 0x000fe40007800000 */
[----:B------:R-:W-:Y:S01]  /*5130*/  ISETP.GE.AND P5, PT, R2, R127, PT ;  /* 0x0000007f0200720c */ /* 0x000fe20003fa6270 */
[C---:B------:R-:W-:Y:S01]  /*5140*/  FMUL R14, R12.reuse, UR44 ;  /* 0x0000002c0c0e7c20 */ /* 0x040fe20008400000 */
[----:B------:R-:W-:Y:S01]  /*5150*/  FMNMX R15, R103, R6, !PT ;  /* 0x00000006670f7209 */ /* 0x000fe20007800000 */
[----:B------:R-:W-:Y:S01]  /*5160*/  FADD R12, -R12, R11 ;  /* 0x0000000b0c0c7221 */ /* 0x000fe20000000100 */
[----:B------:R-:W-:Y:S01]  /*5170*/  FSEL R110, R110, -INF , P5 ;  /* 0xff8000006e6e7808 */ /* 0x000fe20002800000 */
[--C-:B------:R-:W-:Y:S01]  /*5180*/  FFMA R88, R88, UR44, -R14.reuse ;  /* 0x0000002c58587c23 */ /* 0x100fe2000800080e */
[--C-:B------:R-:W-:Y:S01]  /*5190*/  FFMA R89, R89, UR44, -R14.reuse ;  /* 0x0000002c59597c23 */ /* 0x100fe2000800080e */
[----:B------:R-:W-:Y:S01]  /*51a0*/  FMNMX R6, R106, R15, !PT ;  /* 0x0000000f6a067209 */ /* 0x000fe20007800000 */
[--C-:B------:R-:W-:Y:S01]  /*51b0*/  FFMA R92, R92, UR44, -R14.reuse ;  /* 0x0000002c5c5c7c23 */ /* 0x100fe2000800080e */
[----:B------:R-:W-:Y:S01]  /*51c0*/  ISETP.GE.AND P4, PT, R2, R137, PT ;  /* 0x000000890200720c */ /* 0x000fe20003f86270 */
[--C-:B------:R-:W-:Y:S01]  /*51d0*/  FFMA R93, R93, UR44, -R14.reuse ;  /* 0x0000002c5d5d7c23 */ /* 0x100fe2000800080e */
[----:B------:R-:W-:Y:S01]  /*51e0*/  FSETP.GEU.AND P6, PT, R88, -126, PT ;  /* 0xc2fc00005800780b */ /* 0x000fe20003fce000 */
[--C-:B------:R-:W-:Y:S01]  /*51f0*/  FFMA R96, R96, UR44, -R14.reuse ;  /* 0x0000002c60607c23 */ /* 0x100fe2000800080e */
[----:B------:R-:W-:Y:S01]  /*5200*/  FSETP.GEU.AND P2, PT, R89, -126, PT ;  /* 0xc2fc00005900780b */ /* 0x000fe20003f4e000 */
[--C-:B------:R-:W-:Y:S01]  /*5210*/  FFMA R97, R97, UR44, -R14.reuse ;  /* 0x0000002c61617c23 */ /* 0x100fe2000800080e */
[----:B------:R-:W-:Y:S01]  /*5220*/  FMNMX R15, R107, R6, !PT ;  /* 0x000000066b0f7209 */ /* 0x000fe20007800000 */
[--C-:B------:R-:W-:Y:S01]  /*5230*/  FFMA R100, R100, UR44, -R14.reuse ;  /* 0x0000002c64647c23 */ /* 0x100fe2000800080e */
[----:B------:R-:W-:Y:S01]  /*5240*/  FSEL R115, R115, -INF , P3 ;  /* 0xff80000073737808 */ /* 0x000fe20001800000 */
[--C-:B------:R-:W-:Y:S01]  /*5250*/  FFMA R101, R101, UR44, -R14.reuse ;  /* 0x0000002c65657c23 */ /* 0x100fe2000800080e */
[----:B------:R-:W-:Y:S01]  /*5260*/  FMNMX R6, R110, R15, !PT ;  /* 0x0000000f6e067209 */ /* 0x000fe20007800000 */
[--C-:B------:R-:W-:Y:S01]  /*5270*/  FFMA R104, R104, UR44, -R14.reuse ;  /* 0x0000002c68687c23 */ /* 0x100fe2000800080e */
[----:B------:R-:W-:Y:S01]  /*5280*/  ISETP.GE.AND P5, PT, R2, R135, PT ;  /* 0x000000870200720c */ /* 0x000fe20003fa6270 */
[--C-:B------:R-:W-:Y:S01]  /*5290*/  FFMA R105, R105, UR44, -R14.reuse ;  /* 0x0000002c69697c23 */ /* 0x100fe2000800080e */
[----:B------:R-:W-:Y:S01]  /*52a0*/  FMNMX R15, R111, R6, !PT ;  /* 0x000000066f0f7209 */ /* 0x000fe20007800000 */
[----:B------:R-:W-:Y:S01]  /*52b0*/  @!P6 FMUL R88, R88, 0.5 ;  /* 0x3f0000005858e820 */ /* 0x000fe20000400000 */
[----:B------:R-:W-:Y:S01]  /*52c0*/  FSETP.GEU.AND P3, PT, R92, -126, PT ;  /* 0xc2fc00005c00780b */ /* 0x000fe20003f6e000 */
[----:B------:R-:W-:Y:S01]  /*52d0*/  @!P2 FMUL R89, R89, 0.5 ;  /* 0x3f0000005959a820 */ /* 0x000fe20000400000 */
[----:B------:R-:W-:Y:S01]  /*52e0*/  FMNMX R6, R114, R15, !PT ;  /* 0x0000000f72067209 */ /* 0x000fe20007800000 */
[--C-:B------:R-:W-:Y:S01]  /*52f0*/  FFMA R108, R108, UR44, -R14.reuse ;  /* 0x0000002c6c6c7c23 */ /* 0x100fe2000800080e */
[----:B------:R-:W-:Y:S01]  /*5300*/  FSEL R119, R119, -INF , P4 ;  /* 0xff80000077777808 */ /* 0x000fe20002000000 */
[----:B------:R-:W1:Y:S01]  /*5310*/  MUFU.EX2 R88, R88 ;  /* 0x0000005800587308 */ /* 0x000e620000000800 */
[----:B------:R-:W-:Y:S01]  /*5320*/  FSETP.GEU.AND P4, PT, R93, -126, PT ;  /* 0xc2fc00005d00780b */ /* 0x000fe20003f8e000 */
[--C-:B------:R-:W-:Y:S01]  /*5330*/  FFMA R109, R109, UR44, -R14.reuse ;  /* 0x0000002c6d6d7c23 */ /* 0x100fe2000800080e */
[----:B------:R-:W-:Y:S01]  /*5340*/  FSEL R118, R118, -INF , P5 ;  /* 0xff80000076767808 */ /* 0x000fe20002800000 */
[--C-:B------:R-:W-:Y:S01]  /*5350*/  FFMA R112, R112, UR44, -R14.reuse ;  /* 0x0000002c70707c23 */ /* 0x100fe2000800080e */
[----:B------:R-:W-:Y:S01]  /*5360*/  FMNMX R15, R115, R6, !PT ;  /* 0x00000006730f7209 */ /* 0x000fe20007800000 */
[--C-:B------:R-:W-:Y:S01]  /*5370*/  FFMA R113, R113, UR44, -R14.reuse ;  /* 0x0000002c71717c23 */ /* 0x100fe2000800080e */
[----:B------:R-:W-:Y:S01]  /*5380*/  FSETP.GEU.AND P5, PT, R96, -126, PT ;  /* 0xc2fc00006000780b */ /* 0x000fe20003fae000 */
[----:B------:R-:W2:Y:S01]  /*5390*/  MUFU.EX2 R89, R89 ;  /* 0x0000005900597308 */ /* 0x000ea20000000800 */
[----:B------:R-:W-:Y:S01]  /*53a0*/  FMNMX R6, R118, R15, !PT ;  /* 0x0000000f76067209 */ /* 0x000fe20007800000 */
[----:B------:R-:W-:Y:S01]  /*53b0*/  @!P3 FMUL R92, R92, 0.5 ;  /* 0x3f0000005c5cb820 */ /* 0x000fe20000400000 */
[--C-:B------:R-:W-:Y:S01]  /*53c0*/  FFMA R117, R117, UR44, -R14.reuse ;  /* 0x0000002c75757c23 */ /* 0x100fe2000800080e */
[----:B------:R-:W-:Y:S01]  /*53d0*/  FFMA R116, R116, UR44, -R14 ;  /* 0x0000002c74747c23 */ /* 0x000fe2000800080e */
[----:B------:R-:W-:Y:S01]  /*53e0*/  FMNMX R6, R119, R6, !PT ;  /* 0x0000000677067209 */ /* 0x000fe20007800000 */
[----:B------:R-:W-:Y:S01]  /*53f0*/  @!P4 FMUL R93, R93, 0.5 ;  /* 0x3f0000005d5dc820 */ /* 0x000fe20000400000 */
[----:B------:R-:W-:Y:S01]  /*5400*/  FMUL R12, R12, UR44 ;  /* 0x0000002c0c0c7c20 */ /* 0x000fe20008400000 */
[----:B------:R-:W3:Y:S01]  /*5410*/  MUFU.EX2 R90, R92 ;  /* 0x0000005c005a7308 */ /* 0x000ee20000000800 */
[----:B-1----:R-:W-:Y:S01]  /*5420*/  @!P6 FMUL R88, R88, R88 ;  /* 0x000000585858e220 */ /* 0x002fe20000400000 */
[----:B------:R-:W-:Y:S01]  /*5430*/  FSETP.GEU.AND P6, PT, R97, -126, PT ;  /* 0xc2fc00006100780b */ /* 0x000fe20003fce000 */
[----:B------:R-:W1:Y:S01]  /*5440*/  SHFL.BFLY PT, R15, R6, 0x1, 0x1f ;  /* 0x0c201f00060f7f89 */ /* 0x000e6200000e0000 */
[----:B------:R-:W-:-:S04]  /*5450*/  @!P5 FMUL R96, R96, 0.5 ;  /* 0x3f0000006060d820 */ /* 0x000fc80000400000 */
[----:B------:R-:W4:Y:S01]  /*5460*/  MUFU.EX2 R93, R93 ;  /* 0x0000005d005d7308 */ /* 0x000f220000000800 */
        /* <DEDUP_REMOVED lines=8> */
[----:B----4-:R-:W-:Y:S01]  /*54f0*/  @!P4 FMUL R93, R93, R93 ;  /* 0x0000005d5d5dc220 */ /* 0x010fe20000400000 */
[----:B------:R-:W-:Y:S02]  /*5500*/  FSETP.GEU.AND P4, PT, R104, -126, PT ;  /* 0xc2fc00006800780b */ /* 0x000fe40003f8e000 */
[----:B-1----:R-:W-:-:S03]  /*5510*/  FMNMX R6, R6, R15, !PT ;  /* 0x0000000f06067209 */ /* 0x002fc60007800000 */
[----:B------:R-:W-:Y:S01]  /*5520*/  @!P3 FMUL R101, R101, 0.5 ;  /* 0x3f0000006565b820 */ /* 0x000fe20000400000 */
[----:B------:R-:W1:Y:S01]  /*5530*/  MUFU.EX2 R100, R100 ;  /* 0x0000006400647308 */ /* 0x000e620000000800 */
[----:B--2---:R-:W-:Y:S01]  /*5540*/  @!P5 FMUL R92, R92, R92 ;  /* 0x0000005c5c5cd220 */ /* 0x004fe20000400000 */
[----:B------:R-:W-:Y:S01]  /*5550*/  FSETP.GEU.AND P5, PT, R105, -126, PT ;  /* 0xc2fc00006900780b */ /* 0x000fe20003fae000 */
[----:B------:R-:W2:Y:S04]  /*5560*/  SHFL.BFLY PT, R19, R6, 0x2, 0x1f ;  /* 0x0c401f0006137f89 */ /* 0x000ea800000e0000 */
[----:B------:R-:W-:Y:S01]  /*5570*/  @!P4 FMUL R104, R104, 0.5 ;  /* 0x3f0000006868c820 */ /* 0x000fe20000400000 */
[----:B------:R-:W4:Y:S01]  /*5580*/  MUFU.EX2 R101, R101 ;  /* 0x0000006500657308 */ /* 0x000f220000000800 */
[----:B---3--:R-:W-:Y:S01]  /*5590*/  @!P6 FMUL R97, R97, R97 ;  /* 0x000000616161e220 */ /* 0x008fe20000400000 */
[----:B------:R-:W-:-:S05]  /*55a0*/  FSETP.GEU.AND P6, PT, R108, -126, PT ;  /* 0xc2fc00006c00780b */ /* 0x000fca0003fce000 */
[----:B------:R-:W-:Y:S01]  /*55b0*/  @!P5 FMUL R105, R105, 0.5 ;  /* 0x3f0000006969d820 */ /* 0x000fe20000400000 */
[----:B------:R-:W3:Y:S01]  /*55c0*/  MUFU.EX2 R15, R104 ;  /* 0x00000068000f7308 */ /* 0x000ee20000000800 */
[----:B-1----:R-:W-:Y:S01]  /*55d0*/  @!P2 FMUL R100, R100, R100 ;  /* 0x000000646464a220 */ /* 0x002fe20000400000 */
[----:B------:R-:W-:-:S05]  /*55e0*/  FSETP.GEU.AND P2, PT, R109, -126, PT ;  /* 0xc2fc00006d00780b */ /* 0x000fca0003f4e000 */
[----:B------:R-:W-:Y:S01]  /*55f0*/  @!P6 FMUL R108, R108, 0.5 ;  /* 0x3f0000006c6ce820 */ /* 0x000fe20000400000 */
[----:B------:R-:W1:Y:S01]  /*5600*/  MUFU.EX2 R96, R105 ;  /* 0x0000006900607308 */ /* 0x000e620000000800 */
[----:B----4-:R-:W-:Y:S01]  /*5610*/  @!P3 FMUL R101, R101, R101 ;  /* 0x000000656565b220 */ /* 0x010fe20000400000 */
[----:B------:R-:W-:Y:S02]  /*5620*/  FSETP.GEU.AND P3, PT, R112, -126, PT ;  /* 0xc2fc00007000780b */ /* 0x000fe40003f6e000 */
[----:B--2---:R-:W-:-:S03]  /*5630*/  FMNMX R6, R6, R19, !PT ;  /* 0x0000001306067209 */ /* 0x004fc60007800000 */
[----:B------:R-:W-:Y:S01]  /*5640*/  @!P2 FMUL R109, R109, 0.5 ;  /* 0x3f0000006d6da820 */ /* 0x000fe20000400000 */
[----:B------:R-:W2:Y:S01]  /*5650*/  MUFU.EX2 R17, R108 ;  /* 0x0000006c00117308 */ /* 0x000ea20000000800 */
[----:B---3--:R-:W-:Y:S01]  /*5660*/  @!P4 FMUL R15, R15, R15 ;  /* 0x0000000f0f0fc220 */ /* 0x008fe20000400000 */
[----:B------:R-:W-:-:S05]  /*5670*/  FSETP.GEU.AND P4, PT, R113, -126, PT ;  /* 0xc2fc00007100780b */ /* 0x000fca0003f8e000 */
[----:B------:R-:W-:Y:S01]  /*5680*/  @!P3 FMUL R112, R112, 0.5 ;  /* 0x3f0000007070b820 */ /* 0x000fe20000400000 */
[----:B------:R-:W3:Y:S01]  /*5690*/  MUFU.EX2 R16, R109 ;  /* 0x0000006d00107308 */ /* 0x000ee20000000800 */
[----:B-1----:R-:W-:Y:S01]  /*56a0*/  @!P5 FMUL R96, R96, R96 ;  /* 0x000000606060d220 */ /* 0x002fe20000400000 */
[----:B------:R-:W-:-:S04]  /*56b0*/  FSETP.NEU.AND P5, PT, R6, -INF , PT ;  /* 0xff8000000600780b */ /* 0x000fc80003fad000 */
[----:B------:R-:W-:Y:S01]  /*56c0*/  FSEL R21, R6, RZ, P5 ;  /* 0x000000ff06157208 */ /* 0x000fe20002800000 */
[----:B------:R-:W-:Y:S01]  /*56d0*/  @!P4 FMUL R113, R113, 0.5 ;  /* 0x3f0000007171c820 */ /* 0x000fe20000400000 */
[----:B------:R-:W1:Y:S01]  /*56e0*/  MUFU.EX2 R19, R112 ;  /* 0x0000007000137308 */ /* 0x000e620000000800 */
[----:B--2---:R-:W-:Y:S01]  /*56f0*/  @!P6 FMUL R17, R17, R17 ;  /* 0x000000111111e220 */ /* 0x004fe20000400000 */
[----:B------:R-:W-:Y:S01]  /*5700*/  FSETP.GEU.AND P6, PT, R117, -126, PT ;  /* 0xc2fc00007500780b */ /* 0x000fe20003fce000 */
[C---:B------:R-:W-:Y:S01]  /*5710*/  FMUL R20, R21.reuse, UR44 ;  /* 0x0000002c15147c20 */ /* 0x040fe20008400000 */
        /* <DEDUP_REMOVED lines=13> */
[----:B------:R-:W-:Y:S01]  /*57f0*/  @!P5 FMUL R116, R116, 0.5 ;  /* 0x3f0000007474d820 */ /* 0x000fe20000400000 */
[----:B-1----:R-:W-:Y:S01]  /*5800*/  @!P3 FMUL R19, R19, R19 ;  /* 0x000000131313b220 */ /* 0x002fe20000400000 */
[----:B------:R-:W1:Y:S01]  /*5810*/  MUFU.EX2 R18, R117 ;  /* 0x0000007500127308 */ /* 0x000e620000000800 */
[----:B------:R-:W-:Y:S01]  /*5820*/  FSETP.GEU.AND P3, PT, R91, -126, PT ;  /* 0xc2fc00005b00780b */ /* 0x000fe20003f6e000 */
        /* <DEDUP_REMOVED lines=10> */
[----:B------:R-:W-:Y:S01]  /*58d0*/  FADD R11, R97, R14 ;  /* 0x0000000e610b7221 */ /* 0x000fe20000000000 */
[----:B------:R-:W-:Y:S01]  /*58e0*/  F2FP.F16.F32.PACK_AB R96, R96, R15 ;  /* 0x0000000f6060723e */ /* 0x000fe200000000ff */
[----:B------:R-:W-:-:S03]  /*58f0*/  @!P3 FMUL R91, R91, 0.5 ;  /* 0x3f0000005b5bb820 */ /* 0x000fc60000400000 */
        /* <DEDUP_REMOVED lines=14> */
[----:B--2---:R-:W-:Y:S01]  /*59e0*/  FFMA R94, R103, UR44, -R20 ;  /* 0x0000002c675e7c23 */ /* 0x004fe20008000814 */
[----:B-----5:R-:W-:Y:S01]  /*59f0*/  @!P3 FMUL R95, R95, R95 ;  /* 0x0000005f5f5fb220 */ /* 0x020fe20000400000 */
[----:B------:R-:W-:Y:S01]  /*5a00*/  FSETP.GEU.AND P3, PT, R91, -126, PT ;  /* 0xc2fc00005b00780b */ /* 0x000fe20003f6e000 */
[----:B------:R-:W1:Y:S03]  /*5a10*/  MUFU.EX2 R105, R105 ;  /* 0x0000006900697308 */ /* 0x000e660000000800 */
[----:B------:R-:W-:Y:S01]  /*5a20*/  @!P2 FMUL R22, R22, 0.5 ;  /* 0x3f0000001616a820 */ /* 0x000fe20000400000 */
[----:B---3--:R-:W-:Y:S01]  /*5a30*/  @!P4 FMUL R98, R98, R98 ;  /* 0x000000626262c220 */ /* 0x008fe20000400000 */
[----:B------:R-:W-:-:S03]  /*5a40*/  FSETP.GEU.AND P4, PT, R94, -126, PT ;  /* 0xc2fc00005e00780b */ /* 0x000fc60003f8e000 */
[----:B------:R2:W3:Y:S04]  /*5a50*/  MUFU.EX2 R99, R23 ;  /* 0x0000001700637308 */ /* 0x0004e80000000800 */
[----:B------:R-:W-:-:S04]  /*5a60*/  @!P3 FMUL R91, R91, 0.5 ;  /* 0x3f0000005b5bb820 */ /* 0x000fc80000400000 */
[----:B------:R4:W5:Y:S01]  /*5a70*/  MUFU.EX2 R102, R22 ;  /* 0x0000001600667308 */ /* 0x0009620000000800 */
[----:B--2---:R-:W-:Y:S01]  /*5a80*/  FFMA R23, R106, UR44, -R20 ;  /* 0x0000002c6a177c23 */ /* 0x004fe20008000814 */
[----:B-1----:R-:W-:Y:S01]  /*5a90*/  @!P6 FMUL R105, R105, R105 ;  /* 0x000000696969e220 */ /* 0x002fe20000400000 */
[----:B------:R-:W-:Y:S01]  /*5aa0*/  @!P4 FMUL R94, R94, 0.5 ;  /* 0x3f0000005e5ec820 */ /* 0x000fe20000400000 */
[----:B------:R-:W-:Y:S01]  /*5ab0*/  FSETP.GEU.AND P6, PT, R108, -126, PT ;  /* 0xc2fc00006c00780b */ /* 0x000fe20003fce000 */
[----:B------:R-:W-:-:S03]  /*5ac0*/  FADD R20, R93, R16 ;  /* 0x000000105d147221 */ /* 0x000fc60000000000 */
[----:B------:R1:W2:Y:S01]  /*5ad0*/  MUFU.EX2 R103, R91 ;  /* 0x0000005b00677308 */ /* 0x0002a20000000800 */
[----:B---3--:R-:W-:Y:S01]  /*5ae0*/  @!P5 FMUL R99, R99, R99 ;  /* 0x000000636363d220 */ /* 0x008fe20000400000 */
[----:B------:R-:W-:Y:S01]  /*5af0*/  FSETP.GEU.AND P5, PT, R23, -126, PT ;  /* 0xc2fc00001700780b */ /* 0x000fe20003fae000 */
[----:B----4-:R-:W-:-:S05]  /*5b00*/  FADD R22, R100, R13 ;  /* 0x0000000d64167221 */ /* 0x010fca0000000000 */
[----:B------:R3:W4:Y:S01]  /*5b10*/  MUFU.EX2 R106, R94 ;  /* 0x0000005e006a7308 */ /* 0x0007220000000800 */
[----:B-----5:R-:W-:Y:S01]  /*5b20*/  @!P2 FMUL R102, R102, R102 ;  /* 0x000000666666a220 */ /* 0x020fe20000400000 */
[----:B------:R-:W-:Y:S01]  /*5b30*/  FSETP.GEU.AND P2, PT, R110, -126, PT ;  /* 0xc2fc00006e00780b */ /* 0x000fe20003f4e000 */
[----:B------:R-:W-:Y:S01]  /*5b40*/  @!P6 FMUL R108, R108, 0.5 ;  /* 0x3f0000006c6ce820 */ /* 0x000fe20000400000 */
[----:B-1----:R-:W-:Y:S01]  /*5b50*/  FADD R91, R10, R11 ;  /* 0x0000000b0a5b7221 */ /* 0x002fe20000000000 */
[----:B------:R-:W-:Y:S01]  /*5b60*/  FADD R10, R88, R15 ;  /* 0x0000000f580a7221 */ /* 0x000fe20000000000 */
[----:B------:R-:W-:Y:S01]  /*5b70*/  FADD R11, R90, R17 ;  /* 0x000000115a0b7221 */ /* 0x000fe20000000000 */
[----:B------:R-:W-:Y:S01]  /*5b80*/  @!P5 FMUL R23, R23, 0.5 ;  /* 0x3f0000001717d820 */ /* 0x000fe20000400000 */
[----:B------:R-:W-:Y:S01]  /*5b90*/  F2FP.F16.F32.PACK_AB R88, R89, R88 ;  /* 0x000000585958723e */ /* 0x000fe200000000ff */
[----:B--2---:R-:W-:Y:S01]  /*5ba0*/  @!P3 FMUL R103, R103, R103 ;  /* 0x000000676767b220 */ /* 0x004fe20000400000 */
[----:B------:R-:W-:Y:S01]  /*5bb0*/  FSETP.GEU.AND P3, PT, R111, -126, PT ;  /* 0xc2fc00006f00780b */ /* 0x000fe20003f6e000 */
[----:B------:R1:W2:Y:S01]  /*5bc0*/  MUFU.EX2 R107, R23 ;  /* 0x00000017006b7308 */ /* 0x0002a20000000800 */
[----:B---3--:R-:W-:Y:S01]  /*5bd0*/  FMUL R94, R21, UR44 ;  /* 0x0000002c155e7c20 */ /* 0x008fe20008400000 */
[----:B------:R-:W-:Y:S01]  /*5be0*/  FADD R21, R92, R19 ;  /* 0x000000135c157221 */ /* 0x000fe20000000000 */
[----:B------:R-:W-:Y:S01]  /*5bf0*/  FADD R11, R11, R22 ;  /* 0x000000160b0b7221 */ /* 0x000fe20000000000 */
[----:B------:R-:W-:Y:S01]  /*5c00*/  @!P2 FMUL R110, R110, 0.5 ;  /* 0x3f0000006e6ea820 */ /* 0x000fe20000400000 */
[----:B------:R-:W-:Y:S01]  /*5c10*/  F2FP.F16.F32.PACK_AB R90, R93, R90 ;  /* 0x0000005a5d5a723e */ /* 0x000fe200000000ff */
[----:B----4-:R-:W-:Y:S01]  /*5c20*/  @!P4 FMUL R106, R106, R106 ;  /* 0x0000006a6a6ac220 */ /* 0x010fe20000400000 */
[----:B------:R-:W-:Y:S01]  /*5c30*/  FSETP.GEU.AND P4, PT, R114, -126, PT ;  /* 0xc2fc00007200780b */ /* 0x000fe20003f8e000 */
[----:B------:R-:W3:Y:S01]  /*5c40*/  MUFU.EX2 R108, R108 ;  /* 0x0000006c006c7308 */ /* 0x000ee20000000800 */
[----:B------:R-:W-:Y:S01]  /*5c50*/  FADD R10, R10, R21 ;  /* 0x000000150a0a7221 */ /* 0x000fe20000000000 */
[----:B-1----:R-:W-:Y:S01]  /*5c60*/  FADD R23, R101, R18 ;  /* 0x0000001265177221 */ /* 0x002fe20000000000 */
[----:B------:R-:W-:Y:S01]  /*5c70*/  F2FP.F16.F32.PACK_AB R92, R97, R92 ;  /* 0x0000005c615c723e */ /* 0x000fe200000000ff */
[----:B------:R-:W-:Y:S01]  /*5c80*/  @!P3 FMUL R111, R111, 0.5 ;  /* 0x3f0000006f6fb820 */ /* 0x000fe20000400000 */
[----:B------:R-:W-:Y:S01]  /*5c90*/  FADD R10, R10, R11 ;  /* 0x0000000b0a0a7221 */ /* 0x000fe20000000000 */
[----:B------:R-:W-:Y:S01]  /*5ca0*/  FADD R20, R20, R23 ;  /* 0x0000001714147221 */ /* 0x000fe20000000000 */
[----:B------:R-:W-:Y:S01]  /*5cb0*/  F2FP.F16.F32.PACK_AB R89, R95, R104 ;  /* 0x000000685f59723e */ /* 0x000fe200000000ff */
[----:B------:R-:W1:Y:S01]  /*5cc0*/  MUFU.EX2 R109, R110 ;  /* 0x0000006e006d7308 */ /* 0x000e620000000800 */
[----:B--2---:R-:W-:Y:S01]  /*5cd0*/  @!P5 FMUL R107, R107, R107 ;  /* 0x0000006b6b6bd220 */ /* 0x004fe20000400000 */
[----:B------:R-:W-:Y:S01]  /*5ce0*/  FSETP.GEU.AND P5, PT, R115, -126, PT ;  /* 0xc2fc00007300780b */ /* 0x000fe20003fae000 */
[----:B------:R-:W-:Y:S01]  /*5cf0*/  FADD R91, R91, R20 ;  /* 0x000000145b5b7221 */ /* 0x000fe20000000000 */
[----:B------:R-:W-:Y:S01]  /*5d00*/  @!P4 FMUL R114, R114, 0.5 ;  /* 0x3f0000007272c820 */ /* 0x000fe20000400000 */
[----:B------:R-:W-:Y:S01]  /*5d10*/  FADD R22, R104, R107 ;  /* 0x0000006b68167221 */ /* 0x000fe20000000000 */
[----:B------:R-:W-:Y:S01]  /*5d20*/  F2FP.F16.F32.PACK_AB R93, R102, R105 ;  /* 0x00000069665d723e */ /* 0x000fe200000000ff */
[----:B------:R-:W-:Y:S01]  /*5d30*/  FADD R91, R10, R91 ;  /* 0x0000005b0a5b7221 */ /* 0x000fe20000000000 */
[----:B------:R-:W2:Y:S01]  /*5d40*/  MUFU.EX2 R112, R111 ;  /* 0x0000006f00707308 */ /* 0x000ea20000000800 */
[----:B---3--:R-:W-:Y:S01]  /*5d50*/  @!P6 FMUL R108, R108, R108 ;  /* 0x0000006c6c6ce220 */ /* 0x008fe20000400000 */
[----:B------:R-:W-:-:S02]  /*5d60*/  FSETP.GEU.AND P6, PT, R118, -126, PT ;  /* 0xc2fc00007600780b */ /* 0x000fc40003fce000 */
[----:B------:R-:W-:Y:S01]  /*5d70*/  SHF.L.U32 R10, R3, 0x1f, RZ ;  /* 0x0000001f030a7819 */ /* 0x000fe200000006ff */
[----:B------:R-:W-:Y:S01]  /*5d80*/  FADD R23, R95, R108 ;  /* 0x0000006c5f177221 */ /* 0x000fe20000000000 */
[----:B------:R-:W-:Y:S01]  /*5d90*/  F2FP.F16.F32.PACK_AB R95, R106, R103 ;  /* 0x000000676a5f723e */ /* 0x000fe200000000ff */
[----:B------:R-:W-:Y:S01]  /*5da0*/  @!P5 FMUL R115, R115, 0.5 ;  /* 0x3f0000007373d820 */ /* 0x000fe20000400000 */
[----:B------:R-:W3:Y:S01]  /*5db0*/  MUFU.EX2 R114, R114 ;  /* 0x0000007200727308 */ /* 0x000ee20000000800 */
[----:B-1----:R-:W-:Y:S01]  /*5dc0*/  @!P2 FMUL R109, R109, R109 ;  /* 0x0000006d6d6da220 */ /* 0x002fe20000400000 */
[----:B------:R-:W-:Y:S02]  /*5dd0*/  FSETP.GEU.AND P2, PT, R119, -126, PT ;  /* 0xc2fc00007700780b */ /* 0x000fe40003f4e000 */
[----:B------:R-:W-:Y:S01]  /*5de0*/  F2FP.F16.F32.PACK_AB R97, R108, R107 ;  /* 0x0000006b6c61723e */ /* 0x000fe200000000ff */
[----:B------:R-:W-:Y:S02]  /*5df0*/  FADD R110, R98, R109 ;  /* 0x0000006d626e7221 */ /* 0x000fe40000000000 */
[----:B------:R-:W-:Y:S01]  /*5e00*/  @!P6 FMUL R118, R118, 0.5 ;  /* 0x3f0000007676e820 */ /* 0x000fe20000400000 */
[----:B------:R-:W1:Y:S01]  /*5e10*/  MUFU.EX2 R115, R115 ;  /* 0x0000007300737308 */ /* 0x000e620000000800 */
[----:B--2---:R-:W-:Y:S01]  /*5e20*/  @!P3 FMUL R112, R112, R112 ;  /* 0x000000707070b220 */ /* 0x004fe20000400000 */
[----:B------:R-:W-:-:S03]  /*5e30*/  FSETP.GEU.AND P3, PT, R12, -126, PT ;  /* 0xc2fc00000c00780b */ /* 0x000fc60003f6e000 */
[----:B------:R-:W-:Y:S02]  /*5e40*/  FADD R111, R99, R112 ;  /* 0x00000070636f7221 */ /* 0x000fe40000000000 */
[----:B------:R-:W-:Y:S01]  /*5e50*/  @!P2 FMUL R119, R119, 0.5 ;  /* 0x3f0000007777a820 */ /* 0x000fe20000400000 */
[----:B------:R-:W2:Y:S01]  /*5e60*/  MUFU.EX2 R118, R118 ;  /* 0x0000007600767308 */ /* 0x000ea20000000800 */
[----:B---3--:R-:W-:Y:S01]  /*5e70*/  @!P4 FMUL R114, R114, R114 ;  /* 0x000000727272c220 */ /* 0x008fe20000400000 */
[----:B------:R-:W-:-:S03]  /*5e80*/  FSETP.GEU.AND P4, PT, R94, -126, PT ;  /* 0xc2fc00005e00780b */ /* 0x000fc60003f8e000 */
[----:B------:R-:W-:Y:S02]  /*5e90*/  FADD R113, R105, R114 ;  /* 0x0000007269717221 */ /* 0x000fe40000000000 */
[----:B------:R-:W-:Y:S01]  /*5ea0*/  @!P3 FMUL R12, R12, 0.5 ;  /* 0x3f0000000c0cb820 */ /* 0x000fe20000400000 */
[----:B------:R-:W3:Y:S01]  /*5eb0*/  MUFU.EX2 R119, R119 ;  /* 0x0000007700777308 */ /* 0x000ee20000000800 */
[----:B-1----:R-:W-:Y:S01]  /*5ec0*/  @!P5 FMUL R115, R115, R115 ;  /* 0x000000737373d220 */ /* 0x002fe20000400000 */
[----:B------:R-:W-:-:S03]  /*5ed0*/  FADD R22, R22, R113 ;  /* 0x0000007116167221 */ /* 0x000fc60000000000 */
[----:B------:R-:W-:Y:S01]  /*5ee0*/  FADD R116, R102, R115 ;  /* 0x0000007366747221 */ /* 0x000fe20000000000 */
[----:B------:R-:W-:Y:S01]  /*5ef0*/  F2FP.F16.F32.PACK_AB R102, R18, R13 ;  /* 0x0000000d1266723e */ /* 0x000fe200000000ff */
[----:B------:R-:W-:Y:S01]  /*5f00*/  @!P4 FMUL R94, R94, 0.5 ;  /* 0x3f0000005e5ec820 */ /* 0x000fe20000400000 */
[----:B------:R-:W1:Y:S01]  /*5f10*/  MUFU.EX2 R12, R12 ;  /* 0x0000000c000c7308 */ /* 0x000e620000000800 */
[----:B--2---:R-:W-:Y:S01]  /*5f20*/  @!P6 FMUL R118, R118, R118 ;  /* 0x000000767676e220 */ /* 0x004fe20000400000 */
[----:B------:R-:W-:-:S03]  /*5f30*/  FADD R23, R23, R116 ;  /* 0x0000007417177221 */ /* 0x000fc60000000000 */
[----:B------:R-:W-:-:S03]  /*5f40*/  FADD R117, R103, R118 ;  /* 0x0000007667757221 */ /* 0x000fc60000000000 */
[----:B------:R2:W4:Y:S01]  /*5f50*/  MUFU.EX2 R21, R94 ;  /* 0x0000005e00157308 */ /* 0x0005220000000800 */
[----:B---3--:R-:W-:Y:S01]  /*5f60*/  @!P2 FMUL R119, R119, R119 ;  /* 0x000000777777a220 */ /* 0x008fe20000400000 */
[----:B------:R-:W-:Y:S01]  /*5f70*/  FADD R117, R110, R117 ;  /* 0x000000756e757221 */ /* 0x000fe20000000000 */
[----:B------:R3:W3:Y:S02]  /*5f80*/  SYNCS.PHASECHK.TRANS64.TRYWAIT P2, [UR5+0x1c000], R10 ;  /* 0x01c0000aff0075a7 */ /* 0x0006e40008040145 */
[----:B------:R-:W-:Y:S01]  /*5f90*/  FADD R120, R106, R119 ;  /* 0x000000776a787221 */ /* 0x000fe20000000000 */
[----:B------:R-:W-:-:S03]  /*5fa0*/  FADD R22, R22, R117 ;  /* 0x0000007516167221 */ /* 0x000fc60000000000 */
[----:B------:R-:W-:Y:S01]  /*5fb0*/  FADD R120, R111, R120 ;  /* 0x000000786f787221 */ /* 0x000fe20000000000 */
[----:B-1----:R-:W-:Y:S01]  /*5fc0*/  @!P3 FMUL R12, R12, R12 ;  /* 0x0000000c0c0cb220 */ /* 0x002fe20000400000 */
[----:B--2---:R-:W-:Y:S02]  /*5fd0*/  F2FP.F16.F32.PACK_AB R94, R101, R100 ;  /* 0x00000064655e723e */ /* 0x004fe400000000ff */
[----:B------:R-:W-:Y:S01]  /*5fe0*/  FADD R23, R23, R120 ;  /* 0x0000007817177221 */ /* 0x000fe20000000000 */
[----:B------:R-:W-:Y:S01]  /*5ff0*/  FFMA R7, R12, R7, R91 ;  /* 0x000000070c077223 */ /* 0x000fe2000000005b */
[----:B------:R-:W-:Y:S01]  /*6000*/  F2FP.F16.F32.PACK_AB R91, R99, R98 ;  /* 0x00000062635b723e */ /* 0x000fe200000000ff */
[-C--:B------:R-:W-:Y:S01]  /*6010*/  FMUL R24, R24, R12.reuse ;  /* 0x0000000c18187220 */ /* 0x080fe20000400000 */
[----:B------:R-:W-:Y:S01]  /*6020*/  FADD R22, R22, R23 ;  /* 0x0000001716167221 */ /* 0x000fe20000000000 */
[----:B----4-:R-:W-:Y:S01]  /*6030*/  @!P4 FMUL R21, R21, R21 ;  /* 0x000000151515c220 */ /* 0x010fe20000400000 */
[-C--:B------:R-:W-:Y:S01]  /*6040*/  FMUL R25, R25, R12.reuse ;  /* 0x0000000c19197220 */ /* 0x080fe20000400000 */
[-C--:B------:R-:W-:Y:S01]  /*6050*/  FMUL R28, R28, R12.reuse ;  /* 0x0000000c1c1c7220 */ /* 0x080fe20000400000 */
[----:B------:R-:W-:Y:S01]  /*6060*/  FMUL R29, R29, R12 ;  /* 0x0000000c1d1d7220 */ /* 0x000fe20000400000 */
        /* <DEDUP_REMOVED lines=64> */
[----:B------:R-:W-:Y:S01]  /*6470*/  F2FP.F16.F32.PACK_AB R101, R115, R114 ;  /* 0x000000727365723e */ /* 0x000fe200000000ff */
[----:B---3--:R-:W-:Y:S06]  /*6480*/  @!P0 BRA `(.L_x_39) ;  /* 0x0000000000048947 */ /* 0x008fec0003800000 */
[----:B------:R-:W-:Y:S01]  /*6490*/  BPT.TRAP 0x1 ;  /* 0x000000040000795c */ /* 0x000fe20000300000 */
.L_x_39:
[----:B------:R-:W-:Y:S05]  /*64a0*/  @P2 BRA `(.L_x_40) ;  /* 0x0000000000082947 */ /* 0x000fea0003800000 */
[----:B------:R-:W1:Y:S02]  /*64b0*/  SYNCS.PHASECHK.TRANS64.TRYWAIT P2, [UR5+0x1c000], R10 ;  /* 0x01c0000aff0075a7 */ /* 0x000e640008040145 */
[----:B-1----:R-:W-:Y:S05]  /*64c0*/  @!P2 BRA `(.L_x_41) ;  /* 0x00000034005ca947 */ /* 0x002fea0003800000 */
.L_x_40:
        /* <DEDUP_REMOVED lines=25> */
.L_x_42:
[----:B------:R-:W-:-:S04]  /*6660*/  ULEA UR5, UR39, UR38, 0x3 ;  /* 0x0000002627057291 */ /* 0x000fc8000f8e183f */
[----:B------:R-:W-:-:S04]  /*6670*/  UIADD3 UR5, UR5, 0x1c028, URZ ;  /* 0x0001c02805057890 */ /* 0x000fc8000fffe03f */
[----:B------:R-:W-:-:S09]  /*6680*/  UPRMT UR5, URZ, 0x654, UR5 ;  /* 0x000006543f057896 */ /* 0x000fd20008000005 */
[----:B------:R-:W-:Y:S01]  /*6690*/  SYNCS.ARRIVE.TRANS64.RED.A1T0 RZ, [UR5], RZ ;  /* 0x000000ffffff79a7 */ /* 0x000fe20008100405 */
[----:B------:R-:W-:Y:S05]  /*66a0*/  @P1 BRA `(.L_x_43) ;  /* 0x0000000000041947 */ /* 0x000fea0003800000 */
[----:B------:R-:W-:Y:S01]  /*66b0*/  BPT.TRAP 0x1 ;  /* 0x000000040000795c */ /* 0x000fe20000300000 */
.L_x_43:
[----:B------:R-:W-:-:S04]  /*66c0*/  UIADD3 UR39, UR39, 0x1, URZ ;  /* 0x0000000127277890 */ /* 0x000fc8000fffe03f */
[----:B------:R-:W-:-:S04]  /*66d0*/  UISETP.NE.AND UP0, UPT, UR39, 0x5, UPT ;  /* 0x000000052700788c */ /* 0x000fc8000bf05270 */
[----:B------:R-:W-:Y:S01]  /*66e0*/  USEL UR39, UR39, URZ, UP0 ;  /* 0x0000003f27277287 */ /* 0x000fe20008000000 */
[----:B------:R-:W-:Y:S11]  /*66f0*/  @!P0 BRA `(.L_x_44) ;  /* 0x0000000000048947 */ /* 0x000ff60003800000 */
[----:B------:R-:W-:Y:S01]  /*6700*/  BPT.TRAP 0x1 ;  /* 0x000000040000795c */ /* 0x000fe20000300000 */
.L_x_44:
[----:B------:R-:W-:-:S04]  /*6710*/  ULEA UR5, UR39, UR38, 0x3 ;  /* 0x0000002627057291 */ /* 0x000fc8000f8e183f */
[----:B------:R-:W-:-:S04]  /*6720*/  UIADD3 UR5, UR5, 0x1c028, URZ ;  /* 0x0001c02805057890 */ /* 0x000fc8000fffe03f */
[----:B------:R-:W-:-:S09]  /*6730*/  UPRMT UR5, URZ, 0x654, UR5 ;  /* 0x000006543f057896 */ /* 0x000fd20008000005 */
[----:B------:R-:W-:Y:S01]  /*6740*/  SYNCS.ARRIVE.TRANS64.RED.A1T0 RZ, [UR5], RZ ;  /* 0x000000ffffff79a7 */ /* 0x000fe20008100405 */
[----:B------:R-:W-:Y:S05]  /*6750*/  @P1 BRA `(.L_x_45) ;  /* 0x0000000000041947 */ /* 0x000fea0003800000 */
[----:B------:R-:W-:Y:S01]  /*6760*/  BPT.TRAP 0x1 ;  /* 0x000000040000795c */ /* 0x000fe20000300000 */
.L_x_45:
[----:B------:R-:W-:Y:S01]  /*6770*/  UIADD3 UR5, UR11, 0x1, URZ ;  /* 0x000000010b057890 */ /* 0x000fe2000fffe03f */
[C---:B------:R-:W-:Y:S01]  /*6780*/  ISETP.GT.AND P2, PT, R9.reuse, 0x1, PT ;  /* 0x000000010900780c */ /* 0x040fe20003f44270 */
[----:B------:R-:W-:Y:S01]  /*6790*/  UIADD3 UR39, UR39, 0x1, URZ ;  /* 0x0000000127277890 */ /* 0x000fe2000fffe03f */
[----:B------:R-:W-:Y:S01]  /*67a0*/  IADD3 R9, R9, -0x1, RZ ;  /* 0xffffffff09097810 */ /* 0x000fe20007ffe0ff */
[----:B------:R-:W-:Y:S01]  /*67b0*/  UISETP.NE.AND UP1, UPT, UR5, 0x5, UPT ;  /* 0x000000050500788c */ /* 0x000fe2000bf25270 */
[----:B------:R-:W-:Y:S01]  /*67c0*/  VIADD R5, R5, 0x40 ;  /* 0x0000004005057836 */ /* 0x000fe20000000000 */
[----:B------:R-:W-:Y:S01]  /*67d0*/  UISETP.NE.AND UP0, UPT, UR39, 0x5, UPT ;  /* 0x000000052700788c */ /* 0x000fe2000bf05270 */
[----:B-1----:R-:W-:Y:S01]  /*67e0*/  MOV R11, R4 ;  /* 0x00000004000b7202 */ /* 0x002fe20000000f00 */
[----:B------:R-:W-:Y:S01]  /*67f0*/  USEL UR10, URZ, 0x1, UP1 ;  /* 0x000000013f0a7887 */ /* 0x000fe20008800000 */
[----:B------:R-:W-:Y:S01]  /*6800*/  MOV R10, R6 ;  /* 0x00000006000a7202 */ /* 0x000fe20000000f00 */
[----:B------:R-:W-:-:S02]  /*6810*/  USEL UR39, UR39, URZ, UP0 ;  /* 0x0000003f27277287 */ /* 0x000fc40008000000 */
[----:B------:R-:W-:Y:S02]  /*6820*/  USEL UR5, UR5, URZ, UP1 ;  /* 0x0000003f05057287 */ /* 0x000fe40008800000 */
[----:B------:R-:W-:Y:S01]  /*6830*/  LOP3.LUT R12, R3, UR10, RZ, 0x3c, !PT ;  /* 0x0000000a030c7c12 */ /* 0x000fe2000f8e3cff */
[----:B------:R-:W-:Y:S09]  /*6840*/  @P2 BRA `(.L_x_46) ;  /* 0xffffffdc00cc2947 */ /* 0x000ff2000383ffff */
.L_x_35:
[----:B------:R-:W1:Y:S01]  /*6850*/  SHFL.BFLY PT, R0, R7, 0x1, 0x1f ;  /* 0x0c201f0007007f89 */ /* 0x000e6200000e0000 */
[----:B------:R-:W-:Y:S01]  /*6860*/  BSSY B0, `(.L_x_47) ;  /* 0x0000024000007945 */ /* 0x000fe20003800000 */
[----:B------:R-:W-:Y:S01]  /*6870*/  MOV R9, 0x7f800000 ;  /* 0x7f80000000097802 */ /* 0x000fe20000000f00 */
[----:B------:R-:W-:Y:S01]  /*6880*/  IMAD.MOV.U32 R10, RZ, RZ, 0x3f800000 ;  /* 0x3f800000ff0a7424 */ /* 0x000fe200078e00ff */
[----:B------:R-:W2:Y:S01]  /*6890*/  SHFL.BFLY PT, R3, R8, 0x1, 0x1f ;  /* 0x0c201f0008037f89 */ /* 0x000ea200000e0000 */
[----:B------:R-:W-:Y:S02]  /*68a0*/  MOV R2, 0x3f800000 ;  /* 0x3f80000000027802 */ /* 0x000fe40000000f00 */
[----:B------:R-:W-:Y:S01]  /*68b0*/  MOV R11, 0x7f800000 ;  /* 0x7f800000000b7802 */ /* 0x000fe20000000f00 */
[----:B-1----:R-:W-:Y:S01]  /*68c0*/  FADD R0, R0, R7 ;  /* 0x0000000700007221 */ /* 0x002fe20000000000 */
[----:B--2---:R-:W-:-:S04]  /*68d0*/  FADD R16, R3, R8 ;  /* 0x0000000803107221 */ /* 0x004fc80000000000 */
[----:B------:R-:W1:Y:S04]  /*68e0*/  SHFL.BFLY PT, R5, R0, 0x2, 0x1f ;  /* 0x0c401f0000057f89 */ /* 0x000e6800000e0000 */
[----:B------:R-:W2:Y:S01]  /*68f0*/  SHFL.BFLY PT, R17, R16, 0x2, 0x1f ;  /* 0x0c401f0010117f89 */ /* 0x000ea200000e0000 */
[C---:B-1----:R-:W-:Y:S01]  /*6900*/  FSETP.NE.AND P0, PT, R0.reuse, -R5, PT ;  /* 0x800000050000720b */ /* 0x042fe20003f05000 */
[----:B------:R-:W-:Y:S01]  /*6910*/  FADD R5, R0, R5 ;  /* 0x0000000500057221 */ /* 0x000fe20000000000 */
[----:B--2---:R-:W-:-:S11]  /*6920*/  FADD R7, R16, R17 ;  /* 0x0000001110077221 */ /* 0x004fd60000000000 */
[----:B------:R-:W-:Y:S05]  /*6930*/  @!P0 BRA `(.L_x_48) ;  /* 0x0000000000588947 */ /* 0x000fea0003800000 */
[----:B------:R-:W-:Y:S01]  /*6940*/  IADD3 R0, R5, 0x1800000, RZ ;  /* 0x0180000005007810 */ /* 0x000fe20007ffe0ff */
[----:B------:R-:W-:Y:S03]  /*6950*/  BSSY B1, `(.L_x_49) ;  /* 0x000000d000017945 */ /* 0x000fe60003800000 */
[----:B------:R-:W-:-:S04]  /*6960*/  LOP3.LUT R0, R0, 0x7f800000, RZ, 0xc0, !PT ;  /* 0x7f80000000007812 */ /* 0x000fc800078ec0ff */
[----:B------:R-:W-:-:S13]  /*6970*/  ISETP.GT.U32.AND P0, PT, R0, 0x1ffffff, PT ;  /* 0x01ffffff0000780c */ /* 0x000fda0003f04070 */
[----:B------:R-:W-:Y:S05]  /*6980*/  @P0 BRA `(.L_x_50) ;  /* 0x0000000000140947 */ /* 0x000fea0003800000 */
[----:B------:R-:W-:Y:S01]  /*6990*/  IMAD.MOV.U32 R2, RZ, RZ, R5 ;  /* 0x000000ffff027224 */ /* 0x000fe200078e0005 */
[----:B------:R-:W-:-:S07]  /*69a0*/  MOV R15, 0x69c0 ;  /* 0x000069c0000f7802 */ /* 0x000fce0000000f00 */
[----:B------:R-:W-:Y:S05]  /*69b0*/  CALL.REL.NOINC `($__internal_0_$__cuda_sm20_rcp_rn_f32_slowpath) ;  /* 0x0000003000c87944 */ /* 0x000fea0003c00000 */
[----:B------:R-:W-:Y:S01]  /*69c0*/  MOV R2, R0 ;  /* 0x0000000000027202 */ /* 0x000fe20000000f00 */
[----:B------:R-:W-:Y:S06]  /*69d0*/  BRA `(.L_x_51) ;  /* 0x0000000000107947 */ /* 0x000fec0003800000 */
.L_x_50:
[----:B------:R-:W1:Y:S02]  /*69e0*/  MUFU.RCP R2, R5 ;  /* 0x0000000500027308 */ /* 0x000e640000001000 */
[----:B-1----:R-:W-:-:S04]  /*69f0*/  FFMA R0, R5, R2, -1 ;  /* 0xbf80000005007423 */ /* 0x002fc80000000002 */
[----:B------:R-:W-:-:S04]  /*6a00*/  FADD.FTZ R3, -R0, -RZ ;  /* 0x800000ff00037221 */ /* 0x000fc80000010100 */
[----:B------:R-:W-:-:S07]  /*6a10*/  FFMA R2, R2, R3, R2 ;  /* 0x0000000302027223 */ /* 0x000fce0000000002 */
.L_x_51:
[----:B------:R-:W-:Y:S05]  /*6a20*/  BSYNC B1 ;  /* 0x0000000000017941 */ /* 0x000fea0003800000 */
.L_x_49:
[----:B------:R-:W-:Y:S01]  /*6a30*/  FSETP.GEU.AND P0, PT, |R5|, 1.175494350822287508e-38, PT ;  /* 0x008000000500780b */ /* 0x000fe20003f0e200 */
[----:B------:R-:W-:-:S12]  /*6a40*/  ULDC UR5, c[0x0][0x600] ;  /* 0x0001800000057ab9 */ /* 0x000fd80000000800 */
[----:B------:R-:W-:-:S04]  /*6a50*/  @!P0 FMUL R5, R5, 16777216 ;  /* 0x4b80000005058820 */ /* 0x000fc80000400000 */
[----:B------:R-:W1:Y:S02]  /*6a60*/  MUFU.LG2 R0, R5 ;  /* 0x0000000500007308 */ /* 0x000e640000000c00 */
[----:B-1----:R-:W-:-:S04]  /*6a70*/  @!P0 FADD R0, R0, -24 ;  /* 0xc1c0000000008421 */ /* 0x002fc80000000000 */
[----:B------:R-:W-:-:S04]  /*6a80*/  FMUL R11, R0, 0.69314718246459960938 ;  /* 0x3f317218000b7820 */ /* 0x000fc80000400000 */
[----:B------:R-:W-:-:S07]  /*6a90*/  FFMA R11, R4, UR5, R11 ;  /* 0x00000005040b7c23 */ /* 0x000fce000800000b */
.L_x_48:
[----:B------:R-:W-:Y:S05]  /*6aa0*/  BSYNC B0 ;  /* 0x0000000000007941 */ /* 0x000fea0003800000 */
.L_x_47:
[----:B------:R-:W-:Y:S01]  /*6ab0*/  FSETP.NE.AND P0, PT, R16, -R17, PT ;  /* 0x800000111000720b */ /* 0x000fe20003f05000 */
[----:B------:R-:W-:Y:S01]  /*6ac0*/  ULDC UR5, c[0x0][0x608] ;  /* 0x0001820000057ab9 */ /* 0x000fe20000000800 */
[----:B------:R-:W-:Y:S01]  /*6ad0*/  BSSY B0, `(.L_x_52) ;  /* 0x0000039000007945 */ /* 0x000fe20003800000 */
[----:B------:R-:W-:-:S04]  /*6ae0*/  FMUL R2, R2, UR5 ;  /* 0x0000000502027c20 */ /* 0x000fc80008400000 */
        /* <DEDUP_REMOVED lines=32> */
[----:B------:R-:W-:Y:S06]  /*6cf0*/  @!P0 BRA `(.L_x_53) ;  /* 0x0000000000588947 */ /* 0x000fec0003800000 */
[----:B------:R-:W-:Y:S01]  /*6d00*/  IADD3 R0, R7, 0x1800000, RZ ;  /* 0x0180000007007810 */ /* 0x000fe20007ffe0ff */
[----:B------:R-:W-:Y:S03]  /*6d10*/  BSSY B1, `(.L_x_54) ;  /* 0x000000d000017945 */ /* 0x000fe60003800000 */
[----:B------:R-:W-:-:S04]  /*6d20*/  LOP3.LUT R0, R0, 0x7f800000, RZ, 0xc0, !PT ;  /* 0x7f80000000007812 */ /* 0x000fc800078ec0ff */
[----:B------:R-:W-:-:S13]  /*6d30*/  ISETP.GT.U32.AND P0, PT, R0, 0x1ffffff, PT ;  /* 0x01ffffff0000780c */ /* 0x000fda0003f04070 */
[----:B------:R-:W-:Y:S05]  /*6d40*/  @P0 BRA `(.L_x_55) ;  /* 0x0000000000140947 */ /* 0x000fea0003800000 */
[----:B------:R-:W-:Y:S02]  /*6d50*/  MOV R2, R7 ;  /* 0x0000000700027202 */ /* 0x000fe40000000f00 */
[----:B------:R-:W-:-:S07]  /*6d60*/  MOV R15, 0x6d80 ;  /* 0x00006d80000f7802 */ /* 0x000fce0000000f00 */
[----:B------:R-:W-:Y:S05]  /*6d70*/  CALL.REL.NOINC `($__internal_0_$__cuda_sm20_rcp_rn_f32_slowpath) ;  /* 0x0000002c00d87944 */ /* 0x000fea0003c00000 */
[----:B------:R-:W-:Y:S01]  /*6d80*/  IMAD.MOV.U32 R10, RZ, RZ, R0 ;  /* 0x000000ffff0a7224 */ /* 0x000fe200078e0000 */
[----:B------:R-:W-:Y:S06]  /*6d90*/  BRA `(.L_x_56) ;  /* 0x0000000000107947 */ /* 0x000fec0003800000 */
.L_x_55:
[----:B------:R-:W1:Y:S02]  /*6da0*/  MUFU.RCP R10, R7 ;  /* 0x00000007000a7308 */ /* 0x000e640000001000 */
[----:B-1----:R-:W-:-:S04]  /*6db0*/  FFMA R0, R7, R10, -1 ;  /* 0xbf80000007007423 */ /* 0x002fc8000000000a */
[----:B------:R-:W-:-:S04]  /*6dc0*/  FADD.FTZ R3, -R0, -RZ ;  /* 0x800000ff00037221 */ /* 0x000fc80000010100 */
[----:B------:R-:W-:-:S07]  /*6dd0*/  FFMA R10, R10, R3, R10 ;  /* 0x000000030a0a7223 */ /* 0x000fce000000000a */
.L_x_56:
[----:B------:R-:W-:Y:S05]  /*6de0*/  BSYNC B1 ;  /* 0x0000000000017941 */ /* 0x000fea0003800000 */
.L_x_54:
[----:B------:R-:W-:Y:S01]  /*6df0*/  FSETP.GEU.AND P0, PT, |R7|, 1.175494350822287508e-38, PT ;  /* 0x008000000700780b */ /* 0x000fe20003f0e200 */
[----:B------:R-:W-:-:S12]  /*6e00*/  ULDC UR5, c[0x0][0x600] ;  /* 0x0001800000057ab9 */ /* 0x000fd80000000800 */
[----:B------:R-:W-:-:S04]  /*6e10*/  @!P0 FMUL R7, R7, 16777216 ;  /* 0x4b80000007078820 */ /* 0x000fc80000400000 */
[----:B------:R-:W1:Y:S02]  /*6e20*/  MUFU.LG2 R0, R7 ;  /* 0x0000000700007308 */ /* 0x000e640000000c00 */
[----:B-1----:R-:W-:-:S04]  /*6e30*/  @!P0 FADD R0, R0, -24 ;  /* 0xc1c0000000008421 */ /* 0x002fc80000000000 */
[----:B------:R-:W-:-:S04]  /*6e40*/  FMUL R9, R0, 0.69314718246459960938 ;  /* 0x3f31721800097820 */ /* 0x000fc80000400000 */
[----:B------:R-:W-:-:S07]  /*6e50*/  FFMA R9, R6, UR5, R9 ;  /* 0x0000000506097c23 */ /* 0x000fce0008000009 */
.L_x_53:
[----:B------:R-:W-:Y:S05]  /*6e60*/  BSYNC B0 ;  /* 0x0000000000007941 */ /* 0x000fea0003800000 */
.L_x_52:
[----:B------:R-:W-:Y:S01]  /*6e70*/  UISETP.NE.AND UP0, UPT, UR36, 0x1, UPT ;  /* 0x000000012400788c */ /* 0x000fe2000bf05270 */
[----:B------:R-:W1:Y:S03]  /*6e80*/  S2R R2, SR_TID.X ;  /* 0x0000000000027919 */ /* 0x000e660000002100 */
[----:B------:R-:W-:-:S06]  /*6e90*/  USEL UR5, URZ, 0x1, UP0 ;  /* 0x000000013f057887 */ /* 0x000fcc0008000000 */
[----:B------:R-:W-:Y:S01]  /*6ea0*/  MOV R0, UR5 ;  /* 0x0000000500007c02 */ /* 0x000fe20008000f00 */
[----:B------:R-:W-:Y:S02]  /*6eb0*/  ULDC UR5, c[0x0][0x608] ;  /* 0x0001820000057ab9 */ /* 0x000fe40000000800 */
[----:B------:R-:W-:Y:S01]  /*6ec0*/  FMUL R10, R10, UR5 ;  /* 0x000000050a0a7c20 */ /* 0x000fe20008400000 */
[----:B------:R-:W-:-:S04]  /*6ed0*/  SHF.L.U32 R0, R0, 0x1f, RZ ;  /* 0x0000001f00007819 */ /* 0x000fc800000006ff */
[----:B------:R-:W2:Y:S01]  /*6ee0*/  SYNCS.PHASECHK.TRANS64.TRYWAIT P0, [UR4+0x8], R0 ;  /* 0x00000800ff0075a7 */ /* 0x000ea20008000144 */
[C---:B-1----:R-:W-:Y:S02]  /*6ef0*/  LOP3.LUT P1, RZ, R2.reuse, 0x3, RZ, 0xc0, !PT ;  /* 0x0000000302ff7812 */ /* 0x042fe4000782c0ff */
[----:B------:R-:W-:Y:S01]  /*6f00*/  LOP3.LUT R16, R2, 0x7f, RZ, 0xc0, !PT ;  /* 0x0000007f02107812 */ /* 0x000fe200078ec0ff */
[----:B--2---:R-:W-:Y:S10]  /*6f10*/  @!P0 BRA `(.L_x_57) ;  /* 0x0000002800e08947 */ /* 0x004ff40003800000 */
.L_x_111:
[----:B------:R-:W-:Y:S01]  /*6f20*/  ULDC.64 UR10, c[0x0][0x208] ;  /* 0x00008200000a7ab9 */ /* 0x000fe20000000a00 */
[----:B------:R-:W-:Y:S01]  /*6f30*/  BSSY B0, `(.L_x_58) ;  /* 0x0000019000007945 */ /* 0x000fe20003800000 */
[----:B------:R-:W-:-:S03]  /*6f40*/  SHF.R.U32.HI R17, RZ, 0x5, R16 ;  /* 0x00000005ff117819 */ /* 0x000fc60000011610 */
[----:B------:R-:W-:Y:S05]  /*6f50*/  @P1 BRA `(.L_x_59) ;  /* 0x0000000000581947 */ /* 0x000fea0003800000 */
[----:B------:R-:W2:Y:S01]  /*6f60*/  S2UR UR4, SR_CTAID.Y ;  /* 0x00000000000479c3 */ /* 0x000ea20000002600 */
[----:B-1----:R-:W-:Y:S01]  /*6f70*/  SHF.R.U32.HI R0, RZ, 0x2, R2 ;  /* 0x00000002ff007819 */ /* 0x002fe20000011602 */
[----:B------:R-:W-:Y:S01]  /*6f80*/  USHF.L.U32 UR8, UR37, 0x6, URZ ;  /* 0x0000000625087899 */ /* 0x000fe2000800063f */
[----:B------:R-:W-:Y:S01]  /*6f90*/  SHF.L.U32 R3, R17, 0x4, RZ ;  /* 0x0000000411037819 */ /* 0x000fe200000006ff */
[----:B------:R-:W-:Y:S01]  /*6fa0*/  ULDC.64 UR6, c[0x0][0x688] ;  /* 0x0001a20000067ab9 */ /* 0x000fe20000000a00 */
[----:B------:R-:W-:-:S03]  /*6fb0*/  LOP3.LUT R0, R0, 0x7, RZ, 0xc0, !PT ;  /* 0x0000000700007812 */ /* 0x000fc600078ec0ff */
[----:B------:R-:W1:Y:S01]  /*6fc0*/  S2UR UR5, SR_CTAID.Z ;  /* 0x00000000000579c3 */ /* 0x000e620000002700 */
[----:B------:R-:W-:-:S04]  /*6fd0*/  LOP3.LUT R0, R3, 0xfffffff0, R0, 0xe2, !PT ;  /* 0xfffffff003007812 */ /* 0x000fc800078ee200 */
[----:B------:R-:W-:-:S05]  /*6fe0*/  IADD3 R3, R0, UR8, RZ ;  /* 0x0000000800037c10 */ /* 0x000fca000fffe0ff */
[----:B------:R-:W-:Y:S01]  /*6ff0*/  VIADD R2, R3, 0x8 ;  /* 0x0000000803027836 */ /* 0x000fe20000000000 */
[----:B--2---:R-:W-:-:S04]  /*7000*/  UIMAD UR4, UR4, UR6, UR8 ;  /* 0x00000006040472a4 */ /* 0x004fc8000f8e0208 */
[----:B-1----:R-:W-:-:S03]  /*7010*/  UIMAD UR4, UR5, UR7, UR4 ;  /* 0x00000007050472a4 */ /* 0x002fc6000f8e0204 */
[----:B------:R-:W-:Y:S02]  /*7020*/  ULDC UR5, c[0x0][0x288] ;  /* 0x0000a20000057ab9 */ /* 0x000fe40000000800 */
[----:B------:R-:W-:Y:S02]  /*7030*/  ISETP.GE.U32.AND P0, PT, R3, UR5, PT ;  /* 0x0000000503007c0c */ /* 0x000fe4000bf06070 */
[----:B------:R-:W-:Y:S02]  /*7040*/  IADD3 R0, P2, R0, UR4, RZ ;  /* 0x0000000400007c10 */ /* 0x000fe4000ff5e0ff */
[----:B------:R-:W-:Y:S01]  /*7050*/  ISETP.GE.U32.AND P1, PT, R2, UR5, PT ;  /* 0x0000000502007c0c */ /* 0x000fe2000bf26070 */
[----:B------:R-:W-:Y:S01]  /*7060*/  ULDC.64 UR4, c[0x0][0x680] ;  /* 0x0001a00000047ab9 */ /* 0x000fe20000000a00 */
[----:B------:R-:W-:Y:S02]  /*7070*/  IADD3.X R3, RZ, RZ, RZ, P2, !PT ;  /* 0x000000ffff037210 */ /* 0x000fe400017fe4ff */
[----:B------:R-:W-:-:S04]  /*7080*/  LEA R2, P2, R0, UR4, 0x2 ;  /* 0x0000000400027c11 */ /* 0x000fc8000f8410ff */
[----:B------:R-:W-:-:S05]  /*7090*/  LEA.HI.X R3, R0, UR5, R3, 0x2, P2 ;  /* 0x0000000500037c11 */ /* 0x000fca00090f1403 */
[----:B------:R2:W-:Y:S04]  /*70a0*/  @!P0 STG.E desc[UR10][R2.64], R11 ;  /* 0x0000000b02008986 */ /* 0x0005e8000c10190a */
[----:B------:R2:W-:Y:S02]  /*70b0*/  @!P1 STG.E desc[UR10][R2.64+0x20], R9 ;  /* 0x0000200902009986 */ /* 0x0005e4000c10190a */
.L_x_59:
[----:B------:R-:W-:Y:S05]  /*70c0*/  BSYNC B0 ;  /* 0x0000000000007941 */ /* 0x000fea0003800000 */
.L_x_58:
[----:B------:R-:W-:Y:S01]  /*70d0*/  ULDC.64 UR4, c[0x0][0x730] ;  /* 0x0001cc0000047ab9 */ /* 0x000fe20000000a00 */
[-C--:B------:R-:W-:Y:S01]  /*70e0*/  FMUL R26, R26, R10.reuse ;  /* 0x0000000a1a1a7220 */ /* 0x080fe20000400000 */
[----:B------:R-:W-:Y:S01]  /*70f0*/  ISETP.NE.U32.AND P0, PT, RZ, UR4, PT ;  /* 0x00000004ff007c0c */ /* 0x000fe2000bf05070 */
[-C--:B------:R-:W-:Y:S01]  /*7100*/  FMUL R88, R27, R10.reuse ;  /* 0x0000000a1b587220 */ /* 0x080fe20000400000 */
[-C--:B------:R-:W-:Y:S01]  /*7110*/  FMUL R30, R30, R10.reuse ;  /* 0x0000000a1e1e7220 */ /* 0x080fe20000400000 */
[-C--:B------:R-:W-:Y:S01]  /*7120*/  FMUL R90, R31, R10.reuse ;  /* 0x0000000a1f5a7220 */ /* 0x080fe20000400000 */
[----:B------:R-:W-:Y:S01]  /*7130*/  ISETP.NE.AND.EX P0, PT, RZ, UR5, PT, P0 ;  /* 0x00000005ff007c0c */ /* 0x000fe2000bf05300 */
        /* <DEDUP_REMOVED lines=28> */
[----:B------:R-:W-:Y:S06]  /*7300*/  @P0 BRA `(.L_x_60) ;  /* 0x0000000000200947 */ /* 0x000fec0003800000 */
[----:B------:R-:W-:Y:S02]  /*7310*/  ULDC.64 UR4, c[0x0][0x728] ;  /* 0x0001ca0000047ab9 */ /* 0x000fe40000000a00 */
[----:B------:R-:W-:-:S04]  /*7320*/  ISETP.NE.U32.AND P0, PT, RZ, UR4, PT ;  /* 0x00000004ff007c0c */ /* 0x000fc8000bf05070 */
[----:B------:R-:W-:-:S13]  /*7330*/  ISETP.NE.AND.EX P0, PT, RZ, UR5, PT, P0 ;  /* 0x00000005ff007c0c */ /* 0x000fda000bf05300 */
[----:B------:R-:W-:Y:S05]  /*7340*/  @!P0 BRA `(.L_x_61) ;  /* 0x00000000000c8947 */ /* 0x000fea0003800000 */
[----:B-12---:R-:W1:Y:S02]  /*7350*/  LDC.64 R2, c[0x0][0x728] ;  /* 0x0001ca00ff027b82 */ /* 0x006e640000000a00 */
[----:B-1----:R4:W5:Y:S01]  /*7360*/  LDG.E R2, desc[UR10][R2.64] ;  /* 0x0000000a02027981 */ /* 0x002962000c1e1900 */
[----:B------:R-:W-:Y:S05]  /*7370*/  BRA `(.L_x_60) ;  /* 0x0000000000047947 */ /* 0x000fea0003800000 */
.L_x_61:
[----:B--2---:R-:W3:Y:S02]  /*7380*/  LDC R2, c[0x0][0x720] ;  /* 0x0001c800ff027b82 */ /* 0x004ee40000000800 */
.L_x_60:
[----:B-1----:R-:W-:Y:S02]  /*7390*/  MOV R0, RZ ;  /* 0x000000ff00007202 */ /* 0x002fe40000000f00 */
[----:B---3-5:R-:W-:Y:S02]  /*73a0*/  MOV R51, R2 ;  /* 0x0000000200337202 */ /* 0x028fe40000000f00 */
[----:B------:R-:W-:-:S13]  /*73b0*/  LOP3.LUT P0, RZ, R0, 0x1bf, RZ, 0xc0, !PT ;  /* 0x000001bf00ff7812 */ /* 0x000fda000780c0ff */
[----:B------:R-:W-:Y:S05]  /*73c0*/  @!P0 BRA `(.L_x_62) ;  /* 0x0000000000408947 */ /* 0x000fea0003800000 */
[----:B------:R-:W-:Y:S01]  /*73d0*/  MOV R0, 0x0 ;  /* 0x0000000000007802 */ /* 0x000fe20000000f00 */
[----:B------:R-:W-:Y:S01]  /*73e0*/  ULDC.64 UR4, c[0x4][0x70] ;  /* 0x01001c0000047ab9 */ /* 0x000fe20000000a00 */
[----:B------:R-:W-:Y:S01]  /*73f0*/  ULDC.64 UR6, c[0x4][0x8] ;  /* 0x0100020000067ab9 */ /* 0x000fe20000000a00 */
[----:B------:R-:W-:Y:S01]  /*7400*/  MOV R4, UR4 ;  /* 0x0000000400047c02 */ /* 0x000fe20008000f00 */
[----:B--2-4-:R1:W2:Y:S01]  /*7410*/  LDC.64 R2, c[0x4][R0] ;  /* 0x0100000000027b82 */ /* 0x0142a20000000a00 */
[----:B------:R-:W-:Y:S01]  /*7420*/  IMAD.U32 R5, RZ, RZ, UR5 ;  /* 0x00000005ff057e24 */ /* 0x000fe2000f8e00ff */
[----:B------:R-:W-:Y:S01]  /*7430*/  ULDC.64 UR4, c[0x4][0x78] ;  /* 0x01001e0000047ab9 */ /* 0x000fe20000000a00 */
[----:B------:R-:W-:Y:S01]  /*7440*/  MOV R10, UR6 ;  /* 0x00000006000a7c02 */ /* 0x000fe20008000f00 */
[----:B------:R-:W-:Y:S01]  /*7450*/  IMAD.U32 R11, RZ, RZ, UR7 ;  /* 0x00000007ff0b7e24 */ /* 0x000fe2000f8e00ff */
[----:B------:R-:W-:Y:S02]  /*7460*/  MOV R6, UR4 ;  /* 0x0000000400067c02 */ /* 0x000fe40008000f00 */
[----:B------:R-:W-:-:S02]  /*7470*/  MOV R7, UR5 ;  /* 0x0000000500077c02 */ /* 0x000fc40008000f00 */
[----:B------:R-:W-:Y:S02]  /*7480*/  MOV R8, 0x70 ;  /* 0x0000007000087802 */ /* 0x000fe40000000f00 */
[----:B------:R-:W-:Y:S02]  /*7490*/  MOV R12, 0x1 ;  /* 0x00000001000c7802 */ /* 0x000fe40000000f00 */
[----:B-1----:R-:W-:-:S07]  /*74a0*/  MOV R13, RZ ;  /* 0x000000ff000d7202 */ /* 0x002fce0000000f00 */
[----:B------:R-:W-:-:S07]  /*74b0*/  LEPC R20, `(.L_x_62) ;  /* 0x000000001014794e */ /* 0x000fce0000000000 */
[----:B--2---:R-:W-:Y:S05]  /*74c0*/  CALL.ABS.NOINC R2 ;  /* 0x0000000002007343 */ /* 0x004fea0003c00000 */
.L_x_62:
[----:B--2-4-:R-:W-:Y:S01]  /*74d0*/  MOV R3, UR36 ;  /* 0x0000002400037c02 */ /* 0x014fe20008000f00 */
[----:B------:R-:W-:-:S04]  /*74e0*/  IMAD.U32 R18, RZ, RZ, UR38 ;  /* 0x00000026ff127e24 */ /* 0x000fc8000f8e00ff */
[----:B------:R-:W-:-:S05]  /*74f0*/  IMAD R18, R3, 0x2200, R18 ;  /* 0x0000220003127824 */ /* 0x000fca00078e0212 */
[----:B------:R-:W-:-:S04]  /*7500*/  IADD3 R19, R18, -0x2200, RZ ;  /* 0xffffde0012137810 */ /* 0x000fc80007ffe0ff */
[----:B------:R-:W-:-:S13]  /*7510*/  LOP3.LUT P0, RZ, R19, 0x1b0, RZ, 0xc0, !PT ;  /* 0x000001b013ff7812 */ /* 0x000fda000780c0ff */
[----:B------:R-:W-:Y:S05]  /*7520*/  @!P0 BRA `(.L_x_63) ;  /* 0x0000000000408947 */ /* 0x000fea0003800000 */
[----:B------:R-:W-:Y:S01]  /*7530*/  MOV R0, 0x0 ;  /* 0x0000000000007802 */ /* 0x000fe20000000f00 */
[----:B------:R-:W-:Y:S01]  /*7540*/  ULDC.64 UR4, c[0x4][0x70] ;  /* 0x01001c0000047ab9 */ /* 0x000fe20000000a00 */
[----:B------:R-:W-:Y:S01]  /*7550*/  ULDC.64 UR6, c[0x4][0x78] ;  /* 0x01001e0000067ab9 */ /* 0x000fe20000000a00 */
[----:B------:R-:W-:Y:S01]  /*7560*/  MOV R4, UR4 ;  /* 0x0000000400047c02 */ /* 0x000fe20008000f00 */
[----:B------:R1:W2:Y:S01]  /*7570*/  LDC.64 R2, c[0x4][R0] ;  /* 0x0100000000027b82 */ /* 0x0002a20000000a00 */
        /* <DEDUP_REMOVED lines=11> */
.L_x_63:
[----:B------:R-:W1:Y:S01]  /*7630*/  S2R R5, SR_TID.X ;  /* 0x0000000000057919 */ /* 0x000e620000002100 */
[----:B------:R-:W-:Y:S01]  /*7640*/  ULDC.64 UR4, c[0x0][0x730] ;  /* 0x0001cc0000047ab9 */ /* 0x000fe20000000a00 */
[----:B------:R-:W-:Y:S02]  /*7650*/  IADD3 R16, R16, 0x1f, RZ ;  /* 0x0000001f10107810 */ /* 0x000fe40007ffe0ff */
[----:B------:R-:W-:Y:S02]  /*7660*/  ISETP.NE.U32.AND P0, PT, RZ, UR4, PT ;  /* 0x00000004ff007c0c */ /* 0x000fe4000bf05070 */
[----:B------:R-:W-:Y:S02]  /*7670*/  ISETP.GT.U32.AND P1, PT, R16, 0x3e, PT ;  /* 0x0000003e1000780c */ /* 0x000fe40003f24070 */
[----:B------:R-:W-:-:S13]  /*7680*/  ISETP.NE.AND.EX P0, PT, RZ, UR5, PT, P0 ;  /* 0x00000005ff007c0c */ /* 0x000fda000bf05300 */
[----:B------:R-:W2:Y:S01]  /*7690*/  @P0 LDC R51, c[0x0][0x720] ;  /* 0x0001c800ff330b82 */ /* 0x000ea20000000800 */
[C---:B-1----:R-:W-:Y:S01]  /*76a0*/  IMAD.SHL.U32 R0, R5.reuse, 0x20, RZ ;  /* 0x0000002005007824 */ /* 0x042fe200078e00ff */
[----:B------:R-:W-:Y:S02]  /*76b0*/  SHF.R.U32.HI R3, RZ, 0x1, R5 ;  /* 0x00000001ff037819 */ /* 0x000fe40000011605 */
[----:B------:R-:W-:Y:S02]  /*76c0*/  LOP3.LUT P0, RZ, R5, 0x4, RZ, 0xc0, !PT ;  /* 0x0000000405ff7812 */ /* 0x000fe4000780c0ff */
[C---:B------:R-:W-:Y:S02]  /*76d0*/  LOP3.LUT R2, R0.reuse, 0xc0, RZ, 0xc0, !PT ;  /* 0x000000c000027812 */ /* 0x040fe400078ec0ff */
[----:B------:R-:W-:Y:S02]  /*76e0*/  LOP3.LUT R4, R0, 0x20, RZ, 0xc0, !PT ;  /* 0x0000002000047812 */ /* 0x000fe400078ec0ff */
[----:B------:R-:W-:-:S02]  /*76f0*/  LOP3.LUT R2, R2, 0x8, R3, 0xf8, !PT ;  /* 0x0000000802027812 */ /* 0x000fc400078ef803 */
[----:B------:R-:W-:Y:S02]  /*7700*/  SHF.L.U32 R3, R5, 0x2, RZ ;  /* 0x0000000205037819 */ /* 0x000fe400000006ff */
[----:B------:R-:W-:Y:S01]  /*7710*/  LEA R4, R17, R4, 0x9 ;  /* 0x0000000411047211 */ /* 0x000fe200078e48ff */
[-C--:B--2---:R-:W-:Y:S01]  /*7720*/  FMUL R5, R22, R51.reuse ;  /* 0x0000003316057220 */ /* 0x084fe20000400000 */
[----:B------:R-:W-:Y:S01]  /*7730*/  LOP3.LUT R3, R2, 0x18, R3, 0x78, !PT ;  /* 0x0000001802037812 */ /* 0x000fe200078e7803 */
[-C--:B------:R-:W-:Y:S01]  /*7740*/  FMUL R7, R88, R51.reuse ;  /* 0x0000003358077220 */ /* 0x080fe20000400000 */
[----:B------:R-:W-:Y:S01]  /*7750*/  LOP3.LUT R0, R0, 0x100, RZ, 0xc0, !PT ;  /* 0x0000010000007812 */ /* 0x000fe200078ec0ff */
[-C--:B------:R-:W-:Y:S01]  /*7760*/  FMUL R2, R30, R51.reuse ;  /* 0x000000331e027220 */ /* 0x080fe20000400000 */
[-C--:B------:R-:W-:Y:S01]  /*7770*/  FMUL R9, R90, R51.reuse ;  /* 0x000000335a097220 */ /* 0x080fe20000400000 */
[-C--:B------:R-:W-:Y:S01]  /*7780*/  FMUL R10, R34, R51.reuse ;  /* 0x00000033220a7220 */ /* 0x080fe20000400000 */
[----:B------:R-:W-:Y:S01]  /*7790*/  IADD3 R3, R3, R4, R0 ;  /* 0x0000000403037210 */ /* 0x000fe20007ffe000 */
[-C--:B------:R-:W-:Y:S01]  /*77a0*/  FMUL R4, R24, R51.reuse ;  /* 0x0000003318047220 */ /* 0x080fe20000400000 */
[-C--:B------:R-:W-:Y:S01]  /*77b0*/  FMUL R0, R26, R51.reuse ;  /* 0x000000331a007220 */ /* 0x080fe20000400000 */
[-C--:B------:R-:W-:Y:S01]  /*77c0*/  FMUL R11, R92, R51.reuse ;  /* 0x000000335c0b7220 */ /* 0x080fe20000400000 */
[-C--:B------:R-:W-:Y:S01]  /*77d0*/  FMUL R12, R38, R51.reuse ;  /* 0x00000033260c7220 */ /* 0x080fe20000400000 */
[-C--:B------:R-:W-:Y:S01]  /*77e0*/  FMUL R13, R94, R51.reuse ;  /* 0x000000335e0d7220 */ /* 0x080fe20000400000 */
[----:B------:R-:W-:Y:S01]  /*77f0*/  F2FP.F16.F32.PACK_AB R4, R5, R4 ;  /* 0x000000040504723e */ /* 0x000fe200000000ff */
[-C--:B------:R-:W-:Y:S01]  /*7800*/  FMUL R6, R28, R51.reuse ;  /* 0x000000331c067220 */ /* 0x080fe20000400000 */
[----:B------:R-:W-:Y:S01]  /*7810*/  F2FP.F16.F32.PACK_AB R5, R7, R0 ;  /* 0x000000000705723e */ /* 0x000fe200000000ff */
[-C--:B------:R-:W-:Y:S01]  /*7820*/  FMUL R29, R29, R51.reuse ;  /* 0x000000331d1d7220 */ /* 0x080fe20000400000 */
[-C--:B------:R-:W-:Y:S01]  /*7830*/  FMUL R8, R32, R51.reuse ;  /* 0x0000003320087220 */ /* 0x080fe20000400000 */
[-C--:B------:R-:W-:Y:S01]  /*7840*/  FMUL R33, R33, R51.reuse ;  /* 0x0000003321217220 */ /* 0x080fe20000400000 */
[-C--:B------:R-:W-:Y:S01]  /*7850*/  FMUL R36, R36, R51.reuse ;  /* 0x0000003324247220 */ /* 0x080fe20000400000 */
[----:B------:R-:W-:Y:S01]  /*7860*/  FMUL R37, R37, R51 ;  /* 0x0000003325257220 */ /* 0x000fe20000400000 */
[----:B------:R-:W-:Y:S01]  /*7870*/  IMAD.MOV.U32 R0, RZ, RZ, 0x10 ;  /* 0x00000010ff007424 */ /* 0x000fe200078e00ff */
[----:B------:R-:W-:Y:S01]  /*7880*/  LEA R19, R3, R19, 0x1 ;  /* 0x0000001303137211 */ /* 0x000fe200078e08ff */
        /* <DEDUP_REMOVED lines=49> */
[----:B------:R-:W-:Y:S01]  /*7ba0*/  F2FP.F16.F32.PACK_AB R11, R13, R12 ;  /* 0x0000000c0d0b723e */ /* 0x000fe200000000ff */
[----:B------:R-:W-:Y:S01]  /*7bb0*/  FMUL R51, R86, R51 ;  /* 0x0000003356337220 */ /* 0x000fe20000400000 */
[----:B------:R-:W-:-:S02]  /*7bc0*/  F2FP.F16.F32.PACK_AB R6, R29, R6 ;  /* 0x000000061d06723e */ /* 0x000fc400000000ff */
[----:B------:R-:W-:Y:S02]  /*7bd0*/  F2FP.F16.F32.PACK_AB R8, R33, R8 ;  /* 0x000000082108723e */ /* 0x000fe400000000ff */
[----:B------:R-:W-:Y:S02]  /*7be0*/  F2FP.F16.F32.PACK_AB R10, R37, R36 ;  /* 0x00000024250a723e */ /* 0x000fe400000000ff */
[----:B------:R-:W-:Y:S02]  /*7bf0*/  SEL R0, R0, 0xfffffff0, !P0 ;  /* 0xfffffff000007807 */ /* 0x000fe40004000000 */
[----:B------:R-:W-:Y:S01]  /*7c00*/  IADD3 R13, R19, 0x1000, RZ ;  /* 0x00001000130d7810 */ /* 0x000fe20007ffe0ff */
[----:B------:R-:W-:Y:S06]  /*7c10*/  @P1 BRA `(.L_x_64) ;  /* 0x0000000000041947 */ /* 0x000fec0003800000 */
[----:B------:R-:W-:-:S04]  /*7c20*/  DEPBAR.LE SB0, 0x1 ;  /* 0x000080400000791a */ /* 0x000fc80000000000 */
.L_x_64:
[----:B------:R-:W-:Y:S05]  /*7c30*/  WARPSYNC.ALL ;  /* 0x0000000000007948 */ /* 0x000fea0003800000 */
[----:B------:R-:W-:Y:S01]  /*7c40*/  BAR.SYNC.DEFER_BLOCKING 0x1, 0x80 ;  /* 0x0042000000007b1d */ /* 0x000fe20000010000 */
[----:B------:R-:W-:Y:S01]  /*7c50*/  LEA R3, R3, R18, 0x1 ;  /* 0x0000001203037211 */ /* 0x000fe200078e08ff */
[C---:B------:R-:W-:Y:S01]  /*7c60*/  IMAD R13, R0.reuse, 0x2, R13 ;  /* 0x00000002000d7824 */ /* 0x040fe200078e020d */
[----:B------:R-:W-:Y:S02]  /*7c70*/  LEA R0, R0, R19, 0x1 ;  /* 0x0000001300007211 */ /* 0x000fe400078e08ff */
[----:B------:R-:W-:Y:S01]  /*7c80*/  F2FP.F16.F32.PACK_AB R88, R41, R40 ;  /* 0x000000282958723e */ /* 0x000fe200000000ff */
[----:B------:R-:W-:Y:S01]  /*7c90*/  BSSY B0, `(.L_x_65) ;  /* 0x000001e000007945 */ /* 0x000fe20003800000 */
[----:B------:R-:W-:-:S02]  /*7ca0*/  F2FP.F16.F32.PACK_AB R89, R14, R15 ;  /* 0x0000000f0e59723e */ /* 0x000fc400000000ff */
[----:B------:R-:W-:Y:S02]  /*7cb0*/  F2FP.F16.F32.PACK_AB R90, R45, R44 ;  /* 0x0000002c2d5a723e */ /* 0x000fe400000000ff */
[----:B------:R-:W-:Y:S02]  /*7cc0*/  F2FP.F16.F32.PACK_AB R91, R16, R17 ;  /* 0x00000011105b723e */ /* 0x000fe400000000ff */
[----:B------:R-:W-:Y:S02]  /*7cd0*/  F2FP.F16.F32.PACK_AB R92, R49, R48 ;  /* 0x00000030315c723e */ /* 0x000fe400000000ff */
[----:B------:R-:W-:Y:S02]  /*7ce0*/  F2FP.F16.F32.PACK_AB R93, R20, R21 ;  /* 0x00000015145d723e */ /* 0x000fe400000000ff */
[----:B------:R-:W-:Y:S02]  /*7cf0*/  F2FP.F16.F32.PACK_AB R94, R53, R52 ;  /* 0x00000034355e723e */ /* 0x000fe400000000ff */
[----:B------:R-:W-:Y:S01]  /*7d00*/  F2FP.F16.F32.PACK_AB R95, R22, R23 ;  /* 0x00000017165f723e */ /* 0x000fe200000000ff */
[----:B------:R1:W-:Y:S04]  /*7d10*/  STSM.16.M88.4 [R3+-0x2200], R4 ;  /* 0xffde000403007844 */ /* 0x0003e80000000200 */
[----:B------:R1:W-:Y:S01]  /*7d20*/  STSM.16.M88.4 [R0], R8 ;  /* 0x0000000800007844 */ /* 0x0003e20000000200 */
[----:B------:R-:W-:Y:S01]  /*7d30*/  @!PT LDS RZ, [RZ] ;  /* 0x00000000fffff984 */ /* 0x000fe20000000800 */
[----:B------:R-:W-:Y:S01]  /*7d40*/  @!PT LDS RZ, [RZ] ;  /* 0x00000000fffff984 */ /* 0x000fe20000000800 */
[----:B------:R-:W-:Y:S01]  /*7d50*/  @!PT LDS RZ, [RZ] ;  /* 0x00000000fffff984 */ /* 0x000fe20000000800 */
[----:B------:R-:W-:Y:S01]  /*7d60*/  @!PT LDS RZ, [RZ] ;  /* 0x00000000fffff984 */ /* 0x000fe20000000800 */
[----:B------:R2:W-:Y:S06]  /*7d70*/  MEMBAR.ALL.CTA ;  /* 0x0000000000007992 */ /* 0x0005ec0000008000 */
[----:B--2---:R-:W2:Y:S02]  /*7d80*/  FENCE.VIEW.ASYNC.S ;  /* 0x00000000000073c6 */ /* 0x004ea40000000000 */
[----:B--2---:R-:W-:Y:S06]  /*7d90*/  BAR.SYNC.DEFER_BLOCKING 0x1, 0x80 ;  /* 0x0042000000007b1d */ /* 0x004fec0000010000 */
[----:B------:R-:W-:Y:S05]  /*7da0*/  @P1 BRA `(.L_x_66) ;  /* 0x0000000000301947 */ /* 0x000fea0003800000 */
[----:B------:R-:W-:Y:S01]  /*7db0*/  S2UR UR12, SR_CTAID.Z ;  /* 0x00000000000c79c3 */ /* 0x000fe20000002700 */
[----:B------:R-:W-:Y:S01]  /*7dc0*/  R2UR UR8, R18 ;  /* 0x00000000120872ca */ /* 0x000fe200000e0000 */
[----:B------:R-:W-:Y:S01]  /*7dd0*/  ULDC.64 UR4, c[0x0][0x198] ;  /* 0x0000660000047ab9 */ /* 0x000fe20000000a00 */
[----:B------:R-:W-:Y:S02]  /*7de0*/  USHF.L.U32 UR10, UR37, 0x6, URZ ;  /* 0x00000006250a7899 */ /* 0x000fe4000800063f */
[----:B------:R-:W-:Y:S01]  /*7df0*/  UIADD3 UR4, UP0, UR4, 0x670, URZ ;  /* 0x0000067004047890 */ /* 0x000fe2000ff1e03f */
[----:B------:R-:W-:Y:S02]  /*7e00*/  UMOV UR9, URZ ;  /* 0x0000003f00097c82 */ /* 0x000fe40008000000 */
[----:B------:R-:W2:Y:S01]  /*7e10*/  S2UR UR11, SR_CTAID.Y ;  /* 0x00000000000b79c3 */ /* 0x000ea20000002600 */
[----:B------:R-:W-:-:S05]  /*7e20*/  UIADD3.X UR5, URZ, UR5, URZ, UP0, !UPT ;  /* 0x000000053f057290 */ /* 0x000fca00087fe43f */
[----:B------:R-:W-:-:S09]  /*7e30*/  UIADD3 UR8, UR8, -0x2200, URZ ;  /* 0xffffde0008087890 */ /* 0x000fd2000fffe03f */
[----:B--2---:R2:W-:Y:S01]  /*7e40*/  UTMASTG.4D [UR8], [UR4] ;  /* 0x00000008040073b5 */ /* 0x0045e20008018000 */
[----:B------:R0:W-:Y:S01]  /*7e50*/  UTMACMDFLUSH ;  /* 0x00000000000079b7 */ /* 0x0001e20000000000 */
[----:B--2---:R-:W-:-:S04]  /*7e60*/  DEPBAR.LE SB0, 0x1 ;  /* 0x000080400000791a */ /* 0x004fc80000000000 */
.L_x_66:
[----:B------:R-:W-:Y:S05]  /*7e70*/  BSYNC B0 ;  /* 0x0000000000007941 */ /* 0x000fea0003800000 */
.L_x_65:
[----:B------:R-:W-:Y:S01]  /*7e80*/  BAR.SYNC.DEFER_BLOCKING 0x1, 0x80 ;  /* 0x0042000000007b1d */ /* 0x000fe20000010000 */
[----:B------:R-:W-:Y:S02]  /*7e90*/  F2FP.F16.F32.PACK_AB R56, R57, R56 ;  /* 0x000000383938723e */ /* 0x000fe400000000ff */
[----:B------:R-:W-:Y:S02]  /*7ea0*/  F2FP.F16.F32.PACK_AB R64, R65, R64 ;  /* 0x000000404140723e */ /* 0x000fe400000000ff */
[----:B------:R-:W-:Y:S01]  /*7eb0*/  F2FP.F16.F32.PACK_AB R57, R24, R25 ;  /* 0x000000191839723e */ /* 0x000fe200000000ff */
[----:B------:R-:W-:Y:S01]  /*7ec0*/  BSSY B0, `(.L_x_67) ;  /* 0x000001c000007945 */ /* 0x000fe20003800000 */
[----:B------:R-:W-:Y:S02]  /*7ed0*/  F2FP.F16.F32.PACK_AB R58, R61, R60 ;  /* 0x0000003c3d3a723e */ /* 0x000fe400000000ff */
[----:B------:R-:W-:Y:S02]  /*7ee0*/  F2FP.F16.F32.PACK_AB R59, R26, R27 ;  /* 0x0000001b1a3b723e */ /* 0x000fe400000000ff */
[----:B------:R-:W-:-:S02]  /*7ef0*/  F2FP.F16.F32.PACK_AB R65, R28, R31 ;  /* 0x0000001f1c41723e */ /* 0x000fc400000000ff */
[----:B------:R-:W-:Y:S02]  /*7f00*/  F2FP.F16.F32.PACK_AB R66, R69, R68 ;  /* 0x000000444542723e */ /* 0x000fe400000000ff */
[----:B------:R-:W-:Y:S01]  /*7f10*/  F2FP.F16.F32.PACK_AB R67, R30, R35 ;  /* 0x000000231e43723e */ /* 0x000fe200000000ff */
[----:B------:R2:W-:Y:S04]  /*7f20*/  STSM.16.M88.4 [R19+0x1000], R88 ;  /* 0x0010005813007844 */ /* 0x0005e80000000200 */
[----:B------:R2:W-:Y:S01]  /*7f30*/  STSM.16.M88.4 [R0+0x1000], R92 ;  /* 0x0010005c00007844 */ /* 0x0005e20000000200 */
[----:B------:R-:W-:Y:S01]  /*7f40*/  @!PT LDS RZ, [RZ] ;  /* 0x00000000fffff984 */ /* 0x000fe20000000800 */
[----:B------:R-:W-:Y:S01]  /*7f50*/  @!PT LDS RZ, [RZ] ;  /* 0x00000000fffff984 */ /* 0x000fe20000000800 */
[----:B------:R-:W-:Y:S01]  /*7f60*/  @!PT LDS RZ, [RZ] ;  /* 0x00000000fffff984 */ /* 0x000fe20000000800 */
[----:B------:R-:W-:Y:S01]  /*7f70*/  @!PT LDS RZ, [RZ] ;  /* 0x00000000fffff984 */ /* 0x000fe20000000800 */
[----:B------:R3:W-:Y:S06]  /*7f80*/  MEMBAR.ALL.CTA ;  /* 0x0000000000007992 */ /* 0x0007ec0000008000 */
[----:B---3--:R-:W3:Y:S02]  /*7f90*/  FENCE.VIEW.ASYNC.S ;  /* 0x00000000000073c6 */ /* 0x008ee40000000000 */
[----:B---3--:R-:W-:Y:S06]  /*7fa0*/  BAR.SYNC.DEFER_BLOCKING 0x1, 0x80 ;  /* 0x0042000000007b1d */ /* 0x008fec0000010000 */
[----:B------:R-:W-:Y:S05]  /*7fb0*/  @P1 BRA `(.L_x_68) ;  /* 0x0000000000301947 */ /* 0x000fea0003800000 */
[----:B------:R-:W-:Y:S01]  /*7fc0*/  S2UR UR12, SR_CTAID.Z ;  /* 0x00000000000c79c3 */ /* 0x000fe20000002700 */
[----:B------:R-:W-:Y:S01]  /*7fd0*/  R2UR UR8, R18 ;  /* 0x00000000120872ca */ /* 0x000fe200000e0000 */
[----:B------:R-:W-:Y:S01]  /*7fe0*/  ULDC.64 UR4, c[0x0][0x198] ;  /* 0x0000660000047ab9 */ /* 0x000fe20000000a00 */
[----:B------:R-:W-:Y:S02]  /*7ff0*/  USHF.L.U32 UR10, UR37, 0x6, URZ ;  /* 0x00000006250a7899 */ /* 0x000fe4000800063f */
[----:B------:R-:W-:Y:S01]  /*8000*/  UIADD3 UR4, UP0, UR4, 0x670, URZ ;  /* 0x0000067004047890 */ /* 0x000fe2000ff1e03f */
[----:B------:R-:W-:Y:S02]  /*8010*/  UMOV UR9, 0x20 ;  /* 0x0000002000097882 */ /* 0x000fe40000000000 */
[----:B------:R-:W3:Y:S01]  /*8020*/  S2UR UR11, SR_CTAID.Y ;  /* 0x00000000000b79c3 */ /* 0x000ee20000002600 */
[----:B------:R-:W-:-:S05]  /*8030*/  UIADD3.X UR5, URZ, UR5, URZ, UP0, !UPT ;  /* 0x000000053f057290 */ /* 0x000fca00087fe43f */
[----:B------:R-:W-:-:S09]  /*8040*/  UIADD3 UR8, UR8, -0x1200, URZ ;  /* 0xffffee0008087890 */ /* 0x000fd2000fffe03f */
[----:B---3--:R3:W-:Y:S01]  /*8050*/  UTMASTG.4D [UR8], [UR4] ;  /* 0x00000008040073b5 */ /* 0x0087e20008018000 */
[----:B------:R0:W-:Y:S01]  /*8060*/  UTMACMDFLUSH ;  /* 0x00000000000079b7 */ /* 0x0001e20000000000 */
[----:B---3--:R-:W-:-:S04]  /*8070*/  DEPBAR.LE SB0, 0x1 ;  /* 0x000080400000791a */ /* 0x008fc80000000000 */
.L_x_68:
[----:B------:R-:W-:Y:S05]  /*8080*/  BSYNC B0 ;  /* 0x0000000000007941 */ /* 0x000fea0003800000 */
.L_x_67:
        /* <DEDUP_REMOVED lines=10> */
[----:B------:R3:W-:Y:S04]  /*8130*/  STSM.16.M88.4 [R19], R56 ;  /* 0x0000003813007844 */ /* 0x0007e80000000200 */
[----:B------:R3:W-:Y:S01]  /*8140*/  STSM.16.M88.4 [R0], R64 ;  /* 0x0000004000007844 */ /* 0x0007e20000000200 */
[----:B------:R-:W-:Y:S01]  /*8150*/  @!PT LDS RZ, [RZ] ;  /* 0x00000000fffff984 */ /* 0x000fe20000000800 */
[----:B------:R-:W-:Y:S01]  /*8160*/  @!PT LDS RZ, [RZ] ;  /* 0x00000000fffff984 */ /* 0x000fe20000000800 */
[----:B------:R-:W-:Y:S01]  /*8170*/  @!PT LDS RZ, [RZ] ;  /* 0x00000000fffff984 */ /* 0x000fe20000000800 */
[----:B------:R-:W-:Y:S01]  /*8180*/  @!PT LDS RZ, [RZ] ;  /* 0x00000000fffff984 */ /* 0x000fe20000000800 */
[----:B------:R4:W-:Y:S06]  /*8190*/  MEMBAR.ALL.CTA ;  /* 0x0000000000007992 */ /* 0x0009ec0000008000 */
[----:B----4-:R-:W4:Y:S02]  /*81a0*/  FENCE.VIEW.ASYNC.S ;  /* 0x00000000000073c6 */ /* 0x010f240000000000 */
[----:B----4-:R-:W-:Y:S06]  /*81b0*/  BAR.SYNC.DEFER_BLOCKING 0x1, 0x80 ;  /* 0x0042000000007b1d */ /* 0x010fec0000010000 */
[----:B------:R-:W-:Y:S05]  /*81c0*/  @P1 BRA `(.L_x_70) ;  /* 0x0000000000301947 */ /* 0x000fea0003800000 */
[----:B------:R-:W-:Y:S01]  /*81d0*/  S2UR UR12, SR_CTAID.Z ;  /* 0x00000000000c79c3 */ /* 0x000fe20000002700 */
[----:B------:R-:W-:Y:S01]  /*81e0*/  R2UR UR8, R18 ;  /* 0x00000000120872ca */ /* 0x000fe200000e0000 */
[----:B------:R-:W-:Y:S01]  /*81f0*/  ULDC.64 UR4, c[0x0][0x198] ;  /* 0x0000660000047ab9 */ /* 0x000fe20000000a00 */
[----:B------:R-:W-:Y:S02]  /*8200*/  USHF.L.U32 UR10, UR37, 0x6, URZ ;  /* 0x00000006250a7899 */ /* 0x000fe4000800063f */
[----:B------:R-:W-:Y:S01]  /*8210*/  UIADD3 UR4, UP0, UR4, 0x670, URZ ;  /* 0x0000067004047890 */ /* 0x000fe2000ff1e03f */
[----:B------:R-:W-:Y:S02]  /*8220*/  UMOV UR9, 0x40 ;  /* 0x0000004000097882 */ /* 0x000fe40000000000 */
[----:B------:R-:W4:Y:S01]  /*8230*/  S2UR UR11, SR_CTAID.Y ;  /* 0x00000000000b79c3 */ /* 0x000f220000002600 */
[----:B------:R-:W-:-:S05]  /*8240*/  UIADD3.X UR5, URZ, UR5, URZ, UP0, !UPT ;  /* 0x000000053f057290 */ /* 0x000fca00087fe43f */
[----:B------:R-:W-:-:S09]  /*8250*/  UIADD3 UR8, UR8, -0x2200, URZ ;  /* 0xffffde0008087890 */ /* 0x000fd2000fffe03f */
[----:B----4-:R4:W-:Y:S01]  /*8260*/  UTMASTG.4D [UR8], [UR4] ;  /* 0x00000008040073b5 */ /* 0x0109e20008018000 */
[----:B------:R0:W-:Y:S01]  /*8270*/  UTMACMDFLUSH ;  /* 0x00000000000079b7 */ /* 0x0001e20000000000 */
[----:B----4-:R-:W-:-:S04]  /*8280*/  DEPBAR.LE SB0, 0x1 ;  /* 0x000080400000791a */ /* 0x010fc80000000000 */
.L_x_70:
[----:B------:R-:W-:Y:S05]  /*8290*/  BSYNC B0 ;  /* 0x0000000000007941 */ /* 0x000fea0003800000 */
.L_x_69:
[----:B------:R-:W-:Y:S06]  /*82a0*/  BAR.SYNC.DEFER_BLOCKING 0x1, 0x80 ;  /* 0x0042000000007b1d */ /* 0x000fec0000010000 */
[----:B------:R-:W-:Y:S01]  /*82b0*/  BSSY B0, `(.L_x_71) ;  /* 0x0000016000007945 */ /* 0x000fe20003800000 */
[----:B------:R4:W-:Y:S04]  /*82c0*/  STSM.16.M88.4 [R19+0x1000], R72 ;  /* 0x0010004813007844 */ /* 0x0009e80000000200 */
[----:B------:R4:W-:Y:S01]  /*82d0*/  STSM.16.M88.4 [R13], R48 ;  /* 0x000000300d007844 */ /* 0x0009e20000000200 */
[----:B------:R-:W-:Y:S01]  /*82e0*/  @!PT LDS RZ, [RZ] ;  /* 0x00000000fffff984 */ /* 0x000fe20000000800 */
[----:B------:R-:W-:Y:S01]  /*82f0*/  @!PT LDS RZ, [RZ] ;  /* 0x00000000fffff984 */ /* 0x000fe20000000800 */
[----:B------:R-:W-:Y:S01]  /*8300*/  @!PT LDS RZ, [RZ] ;  /* 0x00000000fffff984 */ /* 0x000fe20000000800 */
[----:B------:R-:W-:Y:S01]  /*8310*/  @!PT LDS RZ, [RZ] ;  /* 0x00000000fffff984 */ /* 0x000fe20000000800 */
[----:B------:R5:W-:Y:S06]  /*8320*/  MEMBAR.ALL.CTA ;  /* 0x0000000000007992 */ /* 0x000bec0000008000 */
[----:B-----5:R-:W5:Y:S02]  /*8330*/  FENCE.VIEW.ASYNC.S ;  /* 0x00000000000073c6 */ /* 0x020f640000000000 */
[----:B-----5:R-:W-:Y:S06]  /*8340*/  BAR.SYNC.DEFER_BLOCKING 0x1, 0x80 ;  /* 0x0042000000007b1d */ /* 0x020fec0000010000 */
[----:B------:R-:W-:Y:S05]  /*8350*/  @P1 BRA `(.L_x_72) ;  /* 0x00000000002c1947 */ /* 0x000fea0003800000 */
[----:B------:R-:W-:Y:S01]  /*8360*/  S2UR UR12, SR_CTAID.Z ;  /* 0x00000000000c79c3 */ /* 0x000fe20000002700 */
[----:B------:R-:W-:Y:S01]  /*8370*/  R2UR UR8, R18 ;  /* 0x00000000120872ca */ /* 0x000fe200000e0000 */
[----:B------:R-:W-:Y:S01]  /*8380*/  ULDC.64 UR4, c[0x0][0x198] ;  /* 0x0000660000047ab9 */ /* 0x000fe20000000a00 */
[----:B------:R-:W-:Y:S02]  /*8390*/  USHF.L.U32 UR10, UR37, 0x6, URZ ;  /* 0x00000006250a7899 */ /* 0x000fe4000800063f */
[----:B------:R-:W-:Y:S01]  /*83a0*/  UIADD3 UR4, UP0, UR4, 0x670, URZ ;  /* 0x0000067004047890 */ /* 0x000fe2000ff1e03f */
[----:B------:R-:W-:Y:S02]  /*83b0*/  UMOV UR9, 0x60 ;  /* 0x0000006000097882 */ /* 0x000fe40000000000 */
[----:B------:R-:W5:Y:S01]  /*83c0*/  S2UR UR11, SR_CTAID.Y ;  /* 0x00000000000b79c3 */ /* 0x000f620000002600 */
[----:B------:R-:W-:-:S05]  /*83d0*/  UIADD3.X UR5, URZ, UR5, URZ, UP0, !UPT ;  /* 0x000000053f057290 */ /* 0x000fca00087fe43f */
[----:B------:R-:W-:-:S09]  /*83e0*/  UIADD3 UR8, UR8, -0x1200, URZ ;  /* 0xffffee0008087890 */ /* 0x000fd2000fffe03f */
[----:B-----5:R1:W-:Y:S02]  /*83f0*/  UTMASTG.4D [UR8], [UR4] ;  /* 0x00000008040073b5 */ /* 0x0203e40008018000 */
[----:B-1----:R0:W-:Y:S02]  /*8400*/  UTMACMDFLUSH ;  /* 0x00000000000079b7 */ /* 0x0021e40000000000 */
.L_x_72:
[----:B------:R-:W-:Y:S05]  /*8410*/  BSYNC B0 ;  /* 0x0000000000007941 */ /* 0x000fea0003800000 */
.L_x_71:
[----:B------:R-:W-:Y:S01]  /*8420*/  UIADD3 UR36, UR36, -0x1, URZ ;  /* 0xffffffff24247890 */ /* 0x000fe2000fffe03f */
[----:B------:R-:W-:-:S04]  /*8430*/  DEPBAR.LE SB0, 0x0 ;  /* 0x000080000000791a */ /* 0x000fc80000000000 */
[----:B------:R-:W-:-:S04]  /*8440*/  USHF.L.U32 UR4, UR36, 0x3, URZ ;  /* 0x0000000324047899 */ /* 0x000fc8000800063f */
[----:B------:R-:W-:-:S04]  /*8450*/  ULOP3.LUT UR4, UR4, 0x8, URZ, 0xe2, !UPT ;  /* 0x0000000804047892 */ /* 0x000fc8000f8ee23f */
[----:B------:R-:W-:-:S06]  /*8460*/  ULOP3.LUT UR4, UR4, 0x18, URZ, 0x3c, !UPT ;  /* 0x0000001804047892 */ /* 0x000fcc000f8e3c3f */
[----:B-123--:R-:W-:-:S04]  /*8470*/  MOV R0, UR4 ;  /* 0x0000000400007c02 */ /* 0x00efc80008000f00 */
[----:B------:R-:W-:Y:S01]  /*8480*/  SYNCS.ARRIVE.TRANS64.A1T0 RZ, [R0+UR38+0x1c090], RZ ;  /* 0x01c090ff00ff79a7 */ /* 0x000fe20008100026 */
[----:B------:R-:W-:Y:S05]  /*8490*/  EXIT ;  /* 0x000000000000794d */ /* 0x000fea0003800000 */
.L_x_6:
[----:B------:R-:W-:-:S08]  /*84a0*/  UISETP.NE.AND UP0, UPT, UR4, 0x1, UPT ;  /* 0x000000010400788c */ /* 0x000fd0000bf05270 */
[----:B------:R-:W1:-:S00]  /*84b0*/  USETMAXREG.DEALLOC.CTAPOOL 0x18 ;  /* 0x00000018000079c8 */ /* 0x000e4000080e0500 */
[----:B------:R-:W-:-:S13]  /*84c0*/  PLOP3.LUT P0, PT, PT, PT, UP0, 0x80, 0x0 ;  /* 0x000000000000781c */ /* 0x000fda0003f0f008 */
[----:B------:R-:W-:Y:S05]  /*84d0*/  @P0 EXIT ;  /* 0x000000000000094d */ /* 0x000fea0003800000 */
[----:B------:R-:W2:Y:S01]  /*84e0*/  S2UR UR11, SR_CTAID.X ;  /* 0x00000000000b79c3 */ /* 0x000ea20000002500 */
[----:B------:R-:W-:Y:S01]  /*84f0*/  ULDC UR4, c[0x0][0x28c] ;  /* 0x0000a30000047ab9 */ /* 0x000fe20000000800 */
[----:B------:R-:W-:Y:S01]  /*8500*/  ELECT P3, URZ, PT ;  /* 0x00000000003f782f */ /* 0x000fe20003860000 */
[----:B------:R-:W-:Y:S01]  /*8510*/  BSSY B0, `(.L_x_73) ;  /* 0x0000035000007945 */ /* 0x000fe20003800000 */
[----:B------:R-:W-:Y:S01]  /*8520*/  UIADD3 UR6, UR4, 0x3f, URZ ;  /* 0x0000003f04067890 */ /* 0x000fe2000fffe03f */
[----:B-1----:R-:W-:Y:S02]  /*8530*/  CS2R R2, SRZ ;  /* 0x0000000000027805 */ /* 0x002fe4000001ff00 */
[----:B------:R-:W-:Y:S01]  /*8540*/  MOV R7, RZ ;  /* 0x000000ff00077202 */ /* 0x000fe20000000f00 */
[----:B------:R-:W-:Y:S01]  /*8550*/  USHF.R.S32.HI UR7, URZ, 0x1f, UR6 ;  /* 0x0000001f3f077899 */ /* 0x000fe20008011406 */
[----:B------:R-:W1:Y:S03]  /*8560*/  S2UR UR28, SR_CTAID.Y ;  /* 0x00000000001c79c3 */ /* 0x000e660000002600 */
[----:B------:R-:W-:-:S04]  /*8570*/  ULEA.HI UR7, UR7, UR6, URZ, 0x6 ;  /* 0x0000000607077291 */ /* 0x000fc8000f8f303f */
[----:B------:R-:W-:Y:S01]  /*8580*/  USHF.R.S32.HI UR7, URZ, 0x6, UR7 ;  /* 0x000000063f077899 */ /* 0x000fe20008011407 */
[----:B------:R-:W3:Y:S01]  /*8590*/  S2UR UR29, SR_CTAID.Z ;  /* 0x00000000001d79c3 */ /* 0x000ee20000002700 */
[----:B--2---:R-:W-:-:S04]  /*85a0*/  USHF.L.U32 UR11, UR11, 0x7, URZ ;  /* 0x000000070b0b7899 */ /* 0x004fc8000800063f */
[----:B------:R-:W-:-:S04]  /*85b0*/  UIADD3 UR4, UR11, 0xbf, URZ ;  /* 0x000000bf0b047890 */ /* 0x000fc8000fffe03f */
[----:B------:R-:W-:-:S04]  /*85c0*/  USHF.R.U32.HI UR4, URZ, 0x6, UR4 ;  /* 0x000000063f047899 */ /* 0x000fc80008011604 */
[----:B------:R-:W-:-:S04]  /*85d0*/  UISETP.LT.AND UP0, UPT, UR4, UR7, UPT ;  /* 0x000000070400728c */ /* 0x000fc8000bf01270 */
[----:B------:R-:W-:Y:S01]  /*85e0*/  USEL UR4, UR4, UR7, UP0 ;  /* 0x0000000704047287 */ /* 0x000fe20008000000 */
[----:B-1-3--:R-:W-:Y:S11]  /*85f0*/  @!P3 BRA `(.L_x_74) ;  /* 0x000000000098b947 */ /* 0x00aff60003800000 */
[----:B------:R-:W1:Y:S01]  /*8600*/  S2R R4, SR_CgaCtaId ;  /* 0x0000000000047919 */ /* 0x000e620000008800 */
[----:B------:R-:W-:Y:S01]  /*8610*/  MOV R3, 0x400 ;  /* 0x0000040000037802 */ /* 0x000fe20000000f00 */
[----:B------:R-:W-:-:S03]  /*8620*/  IMAD.MOV.U32 R5, RZ, RZ, 0x1 ;  /* 0x00000001ff057424 */ /* 0x000fc600078e00ff */
[----:B-1----:R-:W-:Y:S02]  /*8630*/  LEA R4, R4, R3, 0x18 ;  /* 0x0000000304047211 */ /* 0x002fe400078ec0ff */
[----:B------:R-:W-:-:S04]  /*8640*/  SHF.L.U32 R3, R5, 0x1f, RZ ;  /* 0x0000001f05037819 */ /* 0x000fc800000006ff */
[----:B------:R-:W1:Y:S02]  /*8650*/  SYNCS.PHASECHK.TRANS64.TRYWAIT P0, [R4+URZ+0x1c060], R3 ;  /* 0x01c06003040075a7 */ /* 0x000e64000800017f */
[----:B-1----:R-:W-:Y:S05]  /*8660*/  @!P0 BRA `(.L_x_75) ;  /* 0x0000001400248947 */ /* 0x002fea0003800000 */
.L_x_112:
[----:B------:R-:W-:Y:S01]  /*8670*/  ULOP3.LUT UR6, UR5, 0x2, URZ, 0xfc, !UPT ;  /* 0x0000000205067892 */ /* 0x000fe2000f8efc3f */
[----:B-1----:R-:W-:-:S03]  /*8680*/  @P2 MOV R3, 0x4000 ;  /* 0x0000400000032802 */ /* 0x002fc60000000f00 */
[----:B------:R-:W-:Y:S01]  /*8690*/  UPRMT UR6, UR6, 0x9910, URZ ;  /* 0x0000991006067896 */ /* 0x000fe2000800003f */
[----:B------:R1:W-:Y:S03]  /*86a0*/  @P2 SYNCS.ARRIVE.TRANS64 RZ, [R4+URZ+0x1c050], R3 ;  /* 0x01c0500304ff29a7 */ /* 0x0003e6000800003f */
[----:B------:R-:W-:-:S06]  /*86b0*/  UISETP.NE.AND UP0, UPT, UR6, 0x2, UPT ;  /* 0x000000020600788c */ /* 0x000fcc000bf05270 */
[----:B------:R-:W-:-:S13]  /*86c0*/  PLOP3.LUT P0, PT, PT, PT, UP0, 0x80, 0x0 ;  /* 0x000000000000781c */ /* 0x000fda0003f0f008 */
[----:B-1----:R-:W-:Y:S05]  /*86d0*/  @P0 BRA `(.L_x_76) ;  /* 0x0000000000040947 */ /* 0x002fea0003800000 */
[----:B------:R-:W-:Y:S01]  /*86e0*/  BPT.TRAP 0x1 ;  /* 0x000000040000795c */ /* 0x000fe20000300000 */
.L_x_76:
[----:B------:R-:W-:-:S04]  /*86f0*/  LOP3.LUT P0, RZ, R0, 0x1f, RZ, 0xc0, !PT ;  /* 0x0000001f00ff7812 */ /* 0x000fc8000780c0ff */
[----:B------:R-:W-:-:S13]  /*8700*/  PLOP3.LUT P0, PT, P0, P2, PT, 0x2a, 0x0 ;  /* 0x000000000000781c */ /* 0x000fda0000704572 */
[----:B------:R-:W-:Y:S05]  /*8710*/  @P0 BRA `(.L_x_77) ;  /* 0x0000000000040947 */ /* 0x000fea0003800000 */
[----:B------:R-:W-:Y:S01]  /*8720*/  BPT.TRAP 0x1 ;  /* 0x000000040000795c */ /* 0x000fe20000300000 */
.L_x_77:
[----:B------:R-:W-:Y:S01]  /*8730*/  R2UR UR8, R4 ;  /* 0x00000000040872ca */ /* 0x000fe200000e0000 */
[----:B------:R-:W-:Y:S01]  /*8740*/  ULDC.64 UR6, c[0x0][0x198] ;  /* 0x0000660000067ab9 */ /* 0x000fe20000000a00 */
[----:B------:R-:W-:Y:S01]  /*8750*/  UMOV UR14, 0x0 ;  /* 0x00000000000e7882 */ /* 0x000fe20000000000 */
[----:B------:R-:W-:Y:S01]  /*8760*/  UIADD3 UR6, UP0, UR6, 0xf0, URZ ;  /* 0x000000f006067890 */ /* 0x000fe2000ff1e03f */
[----:B------:R-:W-:Y:S01]  /*8770*/  MOV R7, 0x40 ;  /* 0x0000004000077802 */ /* 0x000fe20000000f00 */
[----:B------:R-:W-:Y:S01]  /*8780*/  UMOV UR15, 0x10000000 ;  /* 0x10000000000f7882 */ /* 0x000fe20000000000 */
[----:B------:R-:W-:Y:S01]  /*8790*/  UMOV UR10, URZ ;  /* 0x0000003f000a7c82 */ /* 0x000fe20008000000 */
[----:B------:R-:W-:Y:S01]  /*87a0*/  UIADD3.X UR7, URZ, UR7, URZ, UP0, !UPT ;  /* 0x000000073f077290 */ /* 0x000fe200087fe43f */
[----:B------:R-:W-:Y:S01]  /*87b0*/  MOV R3, 0x1 ;  /* 0x0000000100037802 */ /* 0x000fe20000000f00 */
[----:B------:R-:W-:Y:S01]  /*87c0*/  UMOV UR12, UR28 ;  /* 0x0000001c000c7c82 */ /* 0x000fe20008000000 */
[----:B------:R-:W-:Y:S01]  /*87d0*/  UMOV UR13, UR29 ;  /* 0x0000001d000d7c82 */ /* 0x000fe20008000000 */
[----:B------:R-:W-:Y:S01]  /*87e0*/  UMOV UR26, 0x40 ;  /* 0x00000040001a7882 */ /* 0x000fe20000000000 */
[----:B------:R-:W-:Y:S01]  /*87f0*/  UMOV UR27, UR11 ;  /* 0x0000000b001b7c82 */ /* 0x000fe20008000000 */
[----:B------:R-:W-:-:S02]  /*8800*/  UIADD3 UR9, UR8, 0x1c050, URZ ;  /* 0x0001c05008097890 */ /* 0x000fc4000fffe03f */
[----:B------:R-:W-:-:S05]  /*8810*/  UIADD3 UR24, UR8, 0x2000, URZ ;  /* 0x0000200008187890 */ /* 0x000fca000fffe03f */
[----:B------:R-:W-:Y:S02]  /*8820*/  UMOV UR25, UR9 ;  /* 0x0000000900197c82 */ /* 0x000fe40008000000 */
[----:B------:R1:W-:Y:S02]  /*8830*/  UTMALDG.4D [UR8], [UR6], desc[UR14] ;  /* 0x00000e08060075b4 */ /* 0x0003e40008019000 */
[----:B------:R1:W-:Y:S02]  /*8840*/  UTMALDG.4D [UR24], [UR6], desc[UR14] ;  /* 0x00000e18060075b4 */ /* 0x0003e40008019000 */
[----:B-1----:R-:W-:Y:S01]  /*8850*/  NOP ;  /* 0x0000000000007918 */ /* 0x002fe20000000000 */
.L_x_74:
[----:B------:R-:W-:Y:S05]  /*8860*/  BSYNC B0 ;  /* 0x0000000000007941 */ /* 0x000fea0003800000 */
.L_x_73:
[----:B------:R-:W-:Y:S01]  /*8870*/  ISETP.LT.AND P4, PT, RZ, UR4, P3 ;  /* 0x00000004ff007c0c */ /* 0x000fe20009f81270 */
[----:B------:R-:W-:-:S12]  /*8880*/  BSSY B0, `(.L_x_78) ;  /* 0x0000029000007945 */ /* 0x000fd80003800000 */
[----:B------:R-:W-:Y:S05]  /*8890*/  @!P4 BRA `(.L_x_79) ;  /* 0x00000000009cc947 */ /* 0x000fea0003800000 */
[----:B------:R-:W1:Y:S01]  /*88a0*/  S2R R5, SR_CgaCtaId ;  /* 0x0000000000057919 */ /* 0x000e620000008800 */
[----:B------:R-:W-:-:S04]  /*88b0*/  MOV R2, 0x400 ;  /* 0x0000040000027802 */ /* 0x000fc80000000f00 */
[----:B-1----:R-:W-:Y:S01]  /*88c0*/  LEA R2, R5, R2, 0x18 ;  /* 0x0000000205027211 */ /* 0x002fe200078ec0ff */
[----:B------:R-:W-:-:S05]  /*88d0*/  IMAD.MOV.U32 R5, RZ, RZ, 0x1 ;  /* 0x00000001ff057424 */ /* 0x000fca00078e00ff */
[----:B------:R-:W-:-:S04]  /*88e0*/  SHF.L.U32 R5, R5, 0x1f, RZ ;  /* 0x0000001f05057819 */ /* 0x000fc800000006ff */
[----:B------:R-:W1:Y:S02]  /*88f0*/  SYNCS.PHASECHK.TRANS64.TRYWAIT P0, [R2+URZ+0x1c028], R5 ;  /* 0x01c02805020075a7 */ /* 0x000e64000800017f */
[----:B-1----:R-:W-:Y:S05]  /*8900*/  @!P0 BRA `(.L_x_80) ;  /* 0x0000001000908947 */ /* 0x002fea0003800000 */
.L_x_113:
        /* <DEDUP_REMOVED lines=8> */
.L_x_81:
[----:B------:R-:W-:-:S04]  /*8990*/  LOP3.LUT P0, RZ, R0, 0x1f, RZ, 0xc0, !PT ;  /* 0x0000001f00ff7812 */ /* 0x000fc8000780c0ff */
[----:B------:R-:W-:-:S13]  /*89a0*/  PLOP3.LUT P0, PT, P0, P2, PT, 0x2a, 0x0 ;  /* 0x000000000000781c */ /* 0x000fda0000704572 */
[----:B------:R-:W-:Y:S05]  /*89b0*/  @P0 BRA `(.L_x_82) ;  /* 0x0000000000040947 */ /* 0x000fea0003800000 */
[----:B------:R-:W-:Y:S01]  /*89c0*/  BPT.TRAP 0x1 ;  /* 0x000000040000795c */ /* 0x000fe20000300000 */
.L_x_82:
[----:B------:R-:W-:Y:S01]  /*89d0*/  R2UR UR16, R2 ;  /* 0x00000000021072ca */ /* 0x000fe200000e0000 */
[----:B------:R-:W-:Y:S01]  /*89e0*/  ULDC.64 UR6, c[0x0][0x198] ;  /* 0x0000660000067ab9 */ /* 0x000fe20000000a00 */
[----:B------:R-:W-:Y:S01]  /*89f0*/  UMOV UR27, URZ ;  /* 0x0000003f001b7c82 */ /* 0x000fe20008000000 */
[----:B------:R-:W-:Y:S01]  /*8a00*/  UIADD3 UR6, UP0, UR6, 0x1f0, URZ ;  /* 0x000001f006067890 */ /* 0x000fe2000ff1e03f */
[----:B------:R-:W-:Y:S01]  /*8a10*/  MOV R2, 0x1 ;  /* 0x0000000100027802 */ /* 0x000fe20000000f00 */
[----:B------:R-:W-:Y:S01]  /*8a20*/  UMOV UR8, 0x0 ;  /* 0x0000000000087882 */ /* 0x000fe20000000000 */
[----:B------:R-:W-:Y:S01]  /*8a30*/  UMOV UR9, 0x10000000 ;  /* 0x1000000000097882 */ /* 0x000fe20000000000 */
[----:B------:R-:W-:Y:S01]  /*8a40*/  UIADD3.X UR7, URZ, UR7, URZ, UP0, !UPT ;  /* 0x000000073f077290 */ /* 0x000fe200087fe43f */
[----:B------:R-:W-:Y:S01]  /*8a50*/  UMOV UR26, URZ ;  /* 0x0000003f001a7c82 */ /* 0x000fe20008000000 */
[----:B------:R-:W-:Y:S01]  /*8a60*/  UMOV UR18, 0x40 ;  /* 0x0000004000127882 */ /* 0x000fe20000000000 */
[----:B------:R-:W-:Y:S01]  /*8a70*/  UMOV UR20, UR28 ;  /* 0x0000001c00147c82 */ /* 0x000fe20008000000 */
[----:B------:R-:W-:-:S02]  /*8a80*/  UMOV UR21, UR29 ;  /* 0x0000001d00157c82 */ /* 0x000fc40008000000 */
[----:B------:R-:W-:Y:S02]  /*8a90*/  UIADD3 UR24, UR16, 0x8000, URZ ;  /* 0x0000800010187890 */ /* 0x000fe4000fffe03f */
[----:B------:R-:W-:Y:S02]  /*8aa0*/  UIADD3 UR25, UR16, 0x1c000, URZ ;  /* 0x0001c00010197890 */ /* 0x000fe4000fffe03f */
[----:B------:R-:W-:Y:S01]  /*8ab0*/  UIADD3 UR16, UR16, 0xa000, URZ ;  /* 0x0000a00010107890 */ /* 0x000fe2000fffe03f */
[----:B------:R-:W-:-:S04]  /*8ac0*/  UMOV UR19, UR27 ;  /* 0x0000001b00137c82 */ /* 0x000fc80008000000 */
[----:B------:R-:W-:Y:S02]  /*8ad0*/  UMOV UR17, UR25 ;  /* 0x0000001900117c82 */ /* 0x000fe40008000000 */
[----:B------:R1:W-:Y:S02]  /*8ae0*/  UTMALDG.4D [UR24], [UR6], desc[UR8] ;  /* 0x00000818060075b4 */ /* 0x0003e40008019000 */
[----:B------:R1:W-:Y:S02]  /*8af0*/  UTMALDG.4D [UR16], [UR6], desc[UR8] ;  /* 0x00000810060075b4 */ /* 0x0003e40008019000 */
[----:B-1----:R-:W-:Y:S01]  /*8b00*/  NOP ;  /* 0x0000000000007918 */ /* 0x002fe20000000000 */
.L_x_79:
[----:B------:R-:W-:Y:S05]  /*8b10*/  BSYNC B0 ;  /* 0x0000000000007941 */ /* 0x000fea0003800000 */
.L_x_78:
[----:B------:R-:W-:Y:S04]  /*8b20*/  BSSY B0, `(.L_x_83) ;  /* 0x000002c000007945 */ /* 0x000fe80003800000 */
[----:B------:R-:W-:Y:S05]  /*8b30*/  @!P3 BRA `(.L_x_84) ;  /* 0x0000000000a8b947 */ /* 0x000fea0003800000 */
[----:B------:R-:W1:Y:S01]  /*8b40*/  S2R R5, SR_CgaCtaId ;  /* 0x0000000000057919 */ /* 0x000e620000008800 */
[----:B------:R-:W-:-:S04]  /*8b50*/  MOV R4, 0x400 ;  /* 0x0000040000047802 */ /* 0x000fc80000000f00 */
[----:B-1----:R-:W-:Y:S02]  /*8b60*/  LEA R6, R5, R4, 0x18 ;  /* 0x0000000405067211 */ /* 0x002fe400078ec0ff */
[----:B------:R-:W-:-:S03]  /*8b70*/  MOV R5, 0x1 ;  /* 0x0000000100057802 */ /* 0x000fc60000000f00 */
[----:B------:R-:W-:Y:S01]  /*8b80*/  IMAD R4, R3, 0x8, R6 ;  /* 0x0000000803047824 */ /* 0x000fe200078e0206 */
[----:B------:R-:W-:-:S04]  /*8b90*/  SHF.L.U32 R5, R5, 0x1f, RZ ;  /* 0x0000001f05057819 */ /* 0x000fc800000006ff */
[----:B------:R-:W1:Y:S02]  /*8ba0*/  SYNCS.PHASECHK.TRANS64.TRYWAIT P0, [R4+URZ+0x1c060], R5 ;  /* 0x01c06005040075a7 */ /* 0x000e64000800017f */
[----:B-1----:R-:W-:Y:S05]  /*8bb0*/  @!P0 BRA `(.L_x_85) ;  /* 0x0000000c00f88947 */ /* 0x002fea0003800000 */
.L_x_114:
        /* <DEDUP_REMOVED lines=8> */
.L_x_86:
[----:B------:R-:W-:-:S04]  /*8c40*/  LOP3.LUT P0, RZ, R0, 0x1f, RZ, 0xc0, !PT ;  /* 0x0000001f00ff7812 */ /* 0x000fc8000780c0ff */
[----:B------:R-:W-:-:S13]  /*8c50*/  PLOP3.LUT P0, PT, P0, P2, PT, 0x2a, 0x0 ;  /* 0x000000000000781c */ /* 0x000fda0000704572 */
[----:B------:R-:W-:Y:S05]  /*8c60*/  @P0 BRA `(.L_x_87) ;  /* 0x0000000000040947 */ /* 0x000fea0003800000 */
[----:B------:R-:W-:Y:S01]  /*8c70*/  BPT.TRAP 0x1 ;  /* 0x000000040000795c */ /* 0x000fe20000300000 */
.L_x_87:
[----:B------:R-:W-:Y:S01]  /*8c80*/  R2UR UR16, R3 ;  /* 0x00000000031072ca */ /* 0x000fe200000e0000 */
[----:B------:R-:W-:Y:S01]  /*8c90*/  ULDC.64 UR8, c[0x0][0x198] ;  /* 0x0000660000087ab9 */ /* 0x000fe20000000a00 */
[----:B------:R-:W-:Y:S01]  /*8ca0*/  R2UR UR6, R6 ;  /* 0x00000000060672ca */ /* 0x000fe200000e0000 */
[----:B------:R-:W-:Y:S01]  /*8cb0*/  UIADD3 UR8, UP0, UR8, 0xf0, URZ ;  /* 0x000000f008087890 */ /* 0x000fe2000ff1e03f */
[----:B------:R-:W-:Y:S01]  /*8cc0*/  R2UR UR19, R7 ;  /* 0x00000000071372ca */ /* 0x000fe200000e0000 */
[----:B------:R-:W-:Y:S01]  /*8cd0*/  UMOV UR12, 0x0 ;  /* 0x00000000000c7882 */ /* 0x000fe20000000000 */
[----:B------:R-:W-:Y:S01]  /*8ce0*/  R2UR UR17, R4 ;  /* 0x00000000041172ca */ /* 0x000fe200000e0000 */
[----:B------:R-:W-:Y:S01]  /*8cf0*/  UIADD3.X UR9, URZ, UR9, URZ, UP0, !UPT ;  /* 0x000000093f097290 */ /* 0x000fe200087fe43f */
[----:B------:R-:W-:Y:S01]  /*8d00*/  UMOV UR13, 0x10000000 ;  /* 0x10000000000d7882 */ /* 0x000fe20000000000 */
[----:B------:R-:W-:Y:S01]  /*8d10*/  UMOV UR18, URZ ;  /* 0x0000003f00127c82 */ /* 0x000fe20008000000 */
[----:B------:R-:W-:Y:S01]  /*8d20*/  UMOV UR20, UR28 ;  /* 0x0000001c00147c82 */ /* 0x000fe20008000000 */
[----:B------:R-:W-:Y:S01]  /*8d30*/  UMOV UR21, UR29 ;  /* 0x0000001d00157c82 */ /* 0x000fe20008000000 */
[----:B------:R-:W-:-:S03]  /*8d40*/  UMOV UR26, 0x40 ;  /* 0x00000040001a7882 */ /* 0x000fc60000000000 */
[----:B------:R-:W-:Y:S02]  /*8d50*/  ULEA UR16, UR16, UR6, 0xe ;  /* 0x0000000610107291 */ /* 0x000fe4000f8e703f */
[----:B------:R-:W-:Y:S02]  /*8d60*/  UIADD3 UR19, UR11, UR19, URZ ;  /* 0x000000130b137290 */ /* 0x000fe4000fffe03f */
[----:B------:R-:W-:Y:S02]  /*8d70*/  UIADD3 UR17, UR17, 0x1c050, URZ ;  /* 0x0001c05011117890 */ /* 0x000fe4000fffe03f */
[----:B------:R-:W-:-:S03]  /*8d80*/  UIADD3 UR24, UR16, 0x2000, URZ ;  /* 0x0000200010187890 */ /* 0x000fc6000fffe03f */
[----:B------:R-:W-:Y:S02]  /*8d90*/  UMOV UR27, UR19 ;  /* 0x00000013001b7c82 */ /* 0x000fe40008000000 */
[----:B------:R-:W-:Y:S02]  /*8da0*/  UMOV UR25, UR17 ;  /* 0x0000001100197c82 */ /* 0x000fe40008000000 */
[----:B------:R1:W-:Y:S02]  /*8db0*/  UTMALDG.4D [UR16], [UR8], desc[UR12] ;  /* 0x00000c10080075b4 */ /* 0x0003e40008019000 */
[----:B------:R1:W-:Y:S02]  /*8dc0*/  UTMALDG.4D [UR24], [UR8], desc[UR12] ;  /* 0x00000c18080075b4 */ /* 0x0003e40008019000 */
[----:B-1----:R-:W-:Y:S01]  /*8dd0*/  NOP ;  /* 0x0000000000007918 */ /* 0x002fe20000000000 */
.L_x_84:
[----:B------:R-:W-:Y:S05]  /*8de0*/  BSYNC B0 ;  /* 0x0000000000007941 */ /* 0x000fea0003800000 */
.L_x_83:
[----:B------:R-:W-:Y:S01]  /*8df0*/  BSSY B0, `(.L_x_88) ;  /* 0x000002e000007945 */ /* 0x000fe20003800000 */
[----:B------:R-:W-:-:S03]  /*8e00*/  MOV R8, RZ ;  /* 0x000000ff00087202 */ /* 0x000fc60000000f00 */
        /* <DEDUP_REMOVED lines=9> */
.L_x_115:
        /* <DEDUP_REMOVED lines=8> */
.L_x_91:
[----:B------:R-:W-:-:S04]  /*8f20*/  LOP3.LUT P0, RZ, R0, 0x1f, RZ, 0xc0, !PT ;  /* 0x0000001f00ff7812 */ /* 0x000fc8000780c0ff */
[----:B------:R-:W-:-:S13]  /*8f30*/  PLOP3.LUT P0, PT, P0, P2, PT, 0x2a, 0x0 ;  /* 0x000000000000781c */ /* 0x000fda0000704572 */
[----:B------:R-:W-:Y:S05]  /*8f40*/  @P0 BRA `(.L_x_92) ;  /* 0x0000000000040947 */ /* 0x000fea0003800000 */
[----:B------:R-:W-:Y:S01]  /*8f50*/  BPT.TRAP 0x1 ;  /* 0x000000040000795c */ /* 0x000fe20000300000 */
.L_x_92:
[C---:B------:R-:W-:Y:S01]  /*8f60*/  LEA R5, R2.reuse, R5, 0xe ;  /* 0x0000000502057211 */ /* 0x040fe200078e70ff */
[----:B------:R-:W-:Y:S01]  /*8f70*/  ULDC.64 UR6, c[0x0][0x198] ;  /* 0x0000660000067ab9 */ /* 0x000fe20000000a00 */
[----:B------:R-:W-:Y:S01]  /*8f80*/  R2UR UR17, R3 ;  /* 0x00000000031172ca */ /* 0x000fe200000e0000 */
[----:B------:R-:W-:Y:S01]  /*8f90*/  UIADD3 UR6, UP0, UR6, 0x2f0, URZ ;  /* 0x000002f006067890 */ /* 0x000fe2000ff1e03f */
[----:B------:R-:W-:Y:S01]  /*8fa0*/  R2UR UR24, R5 ;  /* 0x00000000051872ca */ /* 0x000fe200000e0000 */
[----:B------:R-:W-:Y:S01]  /*8fb0*/  UMOV UR19, URZ ;  /* 0x0000003f00137c82 */ /* 0x000fe20008000000 */
[----:B------:R-:W-:Y:S01]  /*8fc0*/  UMOV UR8, 0x0 ;  /* 0x0000000000087882 */ /* 0x000fe20000000000 */
[----:B------:R-:W-:Y:S01]  /*8fd0*/  UIADD3.X UR7, URZ, UR7, URZ, UP0, !UPT ;  /* 0x000000073f077290 */ /* 0x000fe200087fe43f */
[----:B------:R-:W-:Y:S01]  /*8fe0*/  MOV R8, 0x1 ;  /* 0x0000000100087802 */ /* 0x000fe20000000f00 */
[----:B------:R-:W-:Y:S01]  /*8ff0*/  UMOV UR9, 0x10000000 ;  /* 0x1000000000097882 */ /* 0x000fe20000000000 */
[----:B------:R-:W-:Y:S01]  /*9000*/  UMOV UR18, URZ ;  /* 0x0000003f00127c82 */ /* 0x000fe20008000000 */
[----:B------:R-:W-:Y:S01]  /*9010*/  UMOV UR20, UR28 ;  /* 0x0000001c00147c82 */ /* 0x000fe20008000000 */
[----:B------:R-:W-:Y:S01]  /*9020*/  UMOV UR21, UR29 ;  /* 0x0000001d00157c82 */ /* 0x000fe20008000000 */
[----:B------:R-:W-:Y:S01]  /*9030*/  UMOV UR26, 0x40 ;  /* 0x00000040001a7882 */ /* 0x000fe20000000000 */
[----:B------:R-:W-:Y:S01]  /*9040*/  UMOV UR27, UR19 ;  /* 0x00000013001b7c82 */ /* 0x000fe20008000000 */
[----:B------:R-:W-:Y:S01]  /*9050*/  UIADD3 UR17, UR17, 0x1c000, URZ ;  /* 0x0001c00011117890 */ /* 0x000fe2000fffe03f */
[----:B------:R-:W-:Y:S01]  /*9060*/  VIADD R2, R2, 0x1 ;  /* 0x0000000102027836 */ /* 0x000fe20000000000 */
[----:B------:R-:W-:-:S02]  /*9070*/  UIADD3 UR16, UR24, 0x8000, URZ ;  /* 0x0000800018107890 */ /* 0x000fc4000fffe03f */
[----:B------:R-:W-:-:S03]  /*9080*/  UIADD3 UR24, UR24, 0xa000, URZ ;  /* 0x0000a00018187890 */ /* 0x000fc6000fffe03f */
[----:B------:R-:W-:-:S04]  /*9090*/  UMOV UR25, UR17 ;  /* 0x0000001100197c82 */ /* 0x000fc80008000000 */
[----:B------:R1:W-:Y:S02]  /*90a0*/  UTMALDG.4D [UR16], [UR6], desc[UR8] ;  /* 0x00000810060075b4 */ /* 0x0003e40008019000 */
[----:B------:R1:W-:Y:S02]  /*90b0*/  UTMALDG.4D [UR24], [UR6], desc[UR8] ;  /* 0x00000818060075b4 */ /* 0x0003e40008019000 */
[----:B-1----:R-:W-:Y:S01]  /*90c0*/  NOP ;  /* 0x0000000000007918 */ /* 0x002fe20000000000 */
.L_x_89:
[----:B------:R-:W-:Y:S05]  /*90d0*/  BSYNC B0 ;  /* 0x0000000000007941 */ /* 0x000fea0003800000 */
.L_x_88:
[----:B------:R-:W-:-:S04]  /*90e0*/  MOV R3, UR4 ;  /* 0x0000000400037c02 */ /* 0x000fc80008000f00 */
[----:B------:R-:W-:-:S13]  /*90f0*/  ISETP.GE.AND P0, PT, R3, 0x2, PT ;  /* 0x000000020300780c */ /* 0x000fda0003f06270 */
[----:B------:R-:W-:Y:S05]  /*9100*/  @!P0 EXIT ;  /* 0x000000000000894d */ /* 0x000fea0003800000 */
[----:B------:R-:W-:Y:S01]  /*9110*/  USHF.L.U32 UR6, UR4, 0x1, URZ ;  /* 0x0000000104067899 */ /* 0x000fe2000800063f */
[----:B------:R-:W-:Y:S01]  /*9120*/  LOP3.LUT P0, RZ, R0, 0x1f, RZ, 0xc0, !PT ;  /* 0x0000001f00ff7812 */ /* 0x000fe2000780c0ff */
[----:B------:R-:W-:Y:S01]  /*9130*/  BSSY B0, `(.L_x_93) ;  /* 0x0000065000007945 */ /* 0x000fe20003800000 */
[----:B------:R-:W-:Y:S02]  /*9140*/  MOV R3, UR5 ;  /* 0x0000000500037c02 */ /* 0x000fe40008000f00 */
[----:B------:R-:W-:Y:S01]  /*9150*/  PLOP3.LUT P0, PT, P0, P2, PT, 0x2a, 0x0 ;  /* 0x000000000000781c */ /* 0x000fe20000704572 */
[----:B------:R-:W-:Y:S01]  /*9160*/  IMAD.U32 R9, RZ, RZ, UR6 ;  /* 0x00000006ff097e24 */ /* 0x000fe2000f8e00ff */
[----:B------:R-:W-:Y:S02]  /*9170*/  LOP3.LUT R3, R3, 0x2, RZ, 0xfc, !PT ;  /* 0x0000000203037812 */ /* 0x000fe400078efcff */
[----:B------:R-:W-:-:S09]  /*9180*/  MOV R0, 0x1 ;  /* 0x0000000100007802 */ /* 0x000fd20000000f00 */
.L_x_104:
[----:B------:R-:W-:Y:S04]  /*9190*/  BSSY B1, `(.L_x_94) ;  /* 0x000002c000017945 */ /* 0x000fe80003800000 */
[----:B------:R-:W-:Y:S05]  /*91a0*/  @!P3 BRA `(.L_x_95) ;  /* 0x0000000000a8b947 */ /* 0x000fea0003800000 */
[----:B------:R-:W1:Y:S01]  /*91b0*/  S2R R5, SR_CgaCtaId ;  /* 0x0000000000057919 */ /* 0x000e620000008800 */
[----:B------:R-:W-:-:S04]  /*91c0*/  MOV R4, 0x400 ;  /* 0x0000040000047802 */ /* 0x000fc80000000f00 */
[----:B-1----:R-:W-:Y:S02]  /*91d0*/  LEA R5, R5, R4, 0x18 ;  /* 0x0000000405057211 */ /* 0x002fe400078ec0ff */
[----:B------:R-:W-:Y:S02]  /*91e0*/  SHF.L.U32 R4, R0, 0x1f, RZ ;  /* 0x0000001f00047819 */ /* 0x000fe400000006ff */
[----:B------:R-:W-:-:S04]  /*91f0*/  LEA R7, R2, R5, 0x3 ;  /* 0x0000000502077211 */ /* 0x000fc800078e18ff */
[----:B------:R-:W1:Y:S02]  /*9200*/  SYNCS.PHASECHK.TRANS64.TRYWAIT P4, [R7+URZ+0x1c028], R4 ;  /* 0x01c02804070075a7 */ /* 0x000e64000808017f */
[----:B-1----:R-:W-:Y:S05]  /*9210*/  @!P4 BRA `(.L_x_96) ;  /* 0x000000080088c947 */ /* 0x002fea0003800000 */
.L_x_116:
[----:B-1----:R-:W-:-:S04]  /*9220*/  @P2 MOV R4, 0x4000 ;  /* 0x0000400000042802 */ /* 0x002fc80000000f00 */
[----:B------:R1:W-:Y:S02]  /*9230*/  @P2 SYNCS.ARRIVE.TRANS64 RZ, [R7+URZ+0x1c000], R4 ;  /* 0x01c0000407ff29a7 */ /* 0x0003e4000800003f */
[----:B-1----:R-:W-:-:S04]  /*9240*/  PRMT R4, R3, 0x9910, RZ ;  /* 0x0000991003047816 */ /* 0x002fc800000000ff */
[----:B------:R-:W-:-:S13]  /*9250*/  ISETP.NE.AND P4, PT, R4, 0x2, PT ;  /* 0x000000020400780c */ /* 0x000fda0003f85270 */
[----:B------:R-:W-:Y:S05]  /*9260*/  @P4 BRA `(.L_x_97) ;  /* 0x0000000000044947 */ /* 0x000fea0003800000 */
[----:B------:R-:W-:Y:S01]  /*9270*/  BPT.TRAP 0x1 ;  /* 0x000000040000795c */ /* 0x000fe20000300000 */
.L_x_97:
[----:B------:R-:W-:Y:S05]  /*9280*/  @P0 BRA `(.L_x_98) ;  /* 0x0000000000040947 */ /* 0x000fea0003800000 */
[----:B------:R-:W-:Y:S01]  /*9290*/  BPT.TRAP 0x1 ;  /* 0x000000040000795c */ /* 0x000fe20000300000 */
.L_x_98:
[----:B------:R-:W-:Y:S01]  /*92a0*/  LEA R5, R2, R5, 0xe ;  /* 0x0000000502057211 */ /* 0x000fe200078e70ff */
[----:B------:R-:W-:Y:S01]  /*92b0*/  ULDC.64 UR6, c[0x0][0x198] ;  /* 0x0000660000067ab9 */ /* 0x000fe20000000a00 */
[----:B------:R-:W-:Y:S01]  /*92c0*/  R2UR UR25, R7 ;  /* 0x00000000071972ca */ /* 0x000fe200000e0000 */
[----:B------:R-:W-:Y:S01]  /*92d0*/  UIADD3 UR6, UP0, UR6, 0x1f0, URZ ;  /* 0x000001f006067890 */ /* 0x000fe2000ff1e03f */
[----:B------:R-:W-:Y:S01]  /*92e0*/  R2UR UR16, R5 ;  /* 0x00000000051072ca */ /* 0x000fe200000e0000 */
[----:B------:R-:W-:Y:S01]  /*92f0*/  UMOV UR8, 0x0 ;  /* 0x0000000000087882 */ /* 0x000fe20000000000 */
[----:B------:R-:W-:Y:S01]  /*9300*/  R2UR UR27, R8 ;  /* 0x00000000081b72ca */ /* 0x000fe200000e0000 */
[----:B------:R-:W-:Y:S01]  /*9310*/  UIADD3.X UR7, URZ, UR7, URZ, UP0, !UPT ;  /* 0x000000073f077290 */ /* 0x000fe200087fe43f */
[----:B------:R-:W-:Y:S01]  /*9320*/  VIADD R2, R2, 0x1 ;  /* 0x0000000102027836 */ /* 0x000fe20000000000 */
[----:B------:R-:W-:Y:S01]  /*9330*/  UMOV UR9, 0x10000000 ;  /* 0x1000000000097882 */ /* 0x000fe20000000000 */
[----:B------:R-:W-:Y:S01]  /*9340*/  UMOV UR26, URZ ;  /* 0x0000003f001a7c82 */ /* 0x000fe20008000000 */
[----:B------:R-:W-:Y:S01]  /*9350*/  UMOV UR18, 0x40 ;  /* 0x0000004000127882 */ /* 0x000fe20000000000 */
[----:B------:R-:W-:Y:S01]  /*9360*/  UMOV UR20, UR28 ;  /* 0x0000001c00147c82 */ /* 0x000fe20008000000 */
[----:B------:R-:W-:Y:S01]  /*9370*/  UMOV UR21, UR29 ;  /* 0x0000001d00157c82 */ /* 0x000fe20008000000 */
[----:B------:R-:W-:Y:S01]  /*9380*/  ISETP.NE.AND P4, PT, R2, 0x5, PT ;  /* 0x000000050200780c */ /* 0x000fe20003f85270 */
[----:B------:R-:W-:-:S02]  /*9390*/  UIADD3 UR25, UR25, 0x1c000, URZ ;  /* 0x0001c00019197890 */ /* 0x000fc4000fffe03f */
[----:B------:R-:W-:Y:S01]  /*93a0*/  UIADD3 UR24, UR16, 0x8000, URZ ;  /* 0x0000800010187890 */ /* 0x000fe2000fffe03f */
[----:B------:R-:W-:Y:S01]  /*93b0*/  SEL R5, RZ, 0x1, P4 ;  /* 0x00000001ff057807 */ /* 0x000fe20002000000 */
[----:B------:R-:W-:Y:S01]  /*93c0*/  USHF.L.U32 UR27, UR27, 0x6, URZ ;  /* 0x000000061b1b7899 */ /* 0x000fe2000800063f */
[----:B------:R-:W-:Y:S01]  /*93d0*/  SEL R2, R2, RZ, P4 ;  /* 0x000000ff02027207 */ /* 0x000fe20002000000 */
[----:B------:R-:W-:Y:S01]  /*93e0*/  UIADD3 UR16, UR16, 0xa000, URZ ;  /* 0x0000a00010107890 */ /* 0x000fe2000fffe03f */
[----:B------:R-:W-:Y:S01]  /*93f0*/  LOP3.LUT R0, R0, R5, RZ, 0x3c, !PT ;  /* 0x0000000500007212 */ /* 0x000fe200078e3cff */
[----:B------:R-:W-:-:S03]  /*9400*/  UMOV UR17, UR25 ;  /* 0x0000001900117c82 */ /* 0x000fc60008000000 */
[----:B------:R-:W-:Y:S02]  /*9410*/  UMOV UR19, UR27 ;  /* 0x0000001b00137c82 */ /* 0x000fe40008000000 */
[----:B------:R1:W-:Y:S02]  /*9420*/  UTMALDG.4D [UR24], [UR6], desc[UR8] ;  /* 0x00000818060075b4 */ /* 0x0003e40008019000 */
[----:B------:R1:W-:Y:S02]  /*9430*/  UTMALDG.4D [UR16], [UR6], desc[UR8] ;  /* 0x00000810060075b4 */ /* 0x0003e40008019000 */
[----:B-1----:R-:W-:Y:S01]  /*9440*/  NOP ;  /* 0x0000000000007918 */ /* 0x002fe20000000000 */
.L_x_95:
[----:B------:R-:W-:Y:S05]  /*9450*/  BSYNC B1 ;  /* 0x0000000000017941 */ /* 0x000fea0003800000 */
.L_x_94:
[----:B------:R-:W-:Y:S01]  /*9460*/  ISETP.LT.OR P4, PT, R9, 0x4, !P3 ;  /* 0x000000040900780c */ /* 0x000fe20005f81670 */
[----:B------:R-:W-:-:S12]  /*9470*/  BSSY B1, `(.L_x_99) ;  /* 0x000002d000017945 */ /* 0x000fd80003800000 */
[----:B------:R-:W-:Y:S05]  /*9480*/  @P4 BRA `(.L_x_100) ;  /* 0x0000000000ac4947 */ /* 0x000fea0003800000 */
[----:B------:R-:W1:Y:S01]  /*9490*/  S2R R5, SR_CgaCtaId ;  /* 0x0000000000057919 */ /* 0x000e620000008800 */
[----:B------:R-:W-:Y:S02]  /*94a0*/  MOV R4, 0x400 ;  /* 0x0000040000047802 */ /* 0x000fe40000000f00 */
[----:B------:R-:W-:Y:S02]  /*94b0*/  SHF.L.U32 R7, R0, 0x1f, RZ ;  /* 0x0000001f00077819 */ /* 0x000fe400000006ff */
[----:B-1----:R-:W-:-:S04]  /*94c0*/  LEA R5, R5, R4, 0x18 ;  /* 0x0000000405057211 */ /* 0x002fc800078ec0ff */
[----:B------:R-:W-:-:S04]  /*94d0*/  LEA R4, R2, R5, 0x3 ;  /* 0x0000000502047211 */ /* 0x000fc800078e18ff */
[----:B------:R-:W1:Y:S02]  /*94e0*/  SYNCS.PHASECHK.TRANS64.TRYWAIT P4, [R4+URZ+0x1c028], R7 ;  /* 0x01c02807040075a7 */ /* 0x000e64000808017f */
[----:B-1----:R-:W-:Y:S05]  /*94f0*/  @!P4 BRA `(.L_x_101) ;  /* 0x0000000400e4c947 */ /* 0x002fea0003800000 */
.L_x_117:
[----:B------:R-:W-:Y:S02]  /*9500*/  PRMT R6, R3, 0x9910, RZ ;  /* 0x0000991003067816 */ /* 0x000fe400000000ff */
[----:B-1----:R-:W-:Y:S02]  /*9510*/  @P1 MOV R7, 0x4000 ;  /* 0x0000400000071802 */ /* 0x002fe40000000f00 */
[----:B------:R-:W-:Y:S02]  /*9520*/  ISETP.NE.AND P4, PT, R6, 0x2, PT ;  /* 0x000000020600780c */ /* 0x000fe40003f85270 */
[----:B------:R1:W-:Y:S11]  /*9530*/  @P1 SYNCS.ARRIVE.TRANS64 RZ, [R4+URZ+0x1c000], R7 ;  /* 0x01c0000704ff19a7 */ /* 0x0003f6000800003f */
[----:B-1----:R-:W-:Y:S05]  /*9540*/  @P4 BRA `(.L_x_102) ;  /* 0x0000000000044947 */ /* 0x002fea0003800000 */
[----:B------:R-:W-:Y:S01]  /*9550*/  BPT.TRAP 0x1 ;  /* 0x000000040000795c */ /* 0x000fe20000300000 */
.L_x_102:
[----:B------:R-:W-:Y:S05]  /*9560*/  @P0 BRA `(.L_x_103) ;  /* 0x0000000000040947 */ /* 0x000fea0003800000 */
[----:B------:R-:W-:Y:S01]  /*9570*/  BPT.TRAP 0x1 ;  /* 0x000000040000795c */ /* 0x000fe20000300000 */
.L_x_103:
        /* <DEDUP_REMOVED lines=15> */
[----:B------:R-:W-:Y:S01]  /*9670*/  UIADD3 UR25, UR25, 0x1c000, URZ ;  /* 0x0001c00019197890 */ /* 0x000fe2000fffe03f */
[----:B------:R-:W-:Y:S01]  /*9680*/  IADD3 R8, R8, 0x1, RZ ;  /* 0x0000000108087810 */ /* 0x000fe20007ffe0ff */
        /* <DEDUP_REMOVED lines=11> */
.L_x_100:
[----:B------:R-:W-:Y:S05]  /*9740*/  BSYNC B1 ;  /* 0x0000000000017941 */ /* 0x000fea0003800000 */
.L_x_99:
[C---:B------:R-:W-:Y:S02]  /*9750*/  ISETP.GT.AND P4, PT, R9.reuse, 0x4, PT ;  /* 0x000000040900780c */ /* 0x040fe40003f84270 */
[----:B------:R-:W-:-:S11]  /*9760*/  IADD3 R9, R9, -0x2, RZ ;  /* 0xfffffffe09097810 */ /* 0x000fd60007ffe0ff */
[----:B------:R-:W-:Y:S05]  /*9770*/  @P4 BRA `(.L_x_104) ;  /* 0xfffffff800844947 */ /* 0x000fea000383ffff */
[----:B------:R-:W-:Y:S05]  /*9780*/  BSYNC B0 ;  /* 0x0000000000007941 */ /* 0x000fea0003800000 */
.L_x_93:
[----:B------:R-:W-:Y:S05]  /*9790*/  EXIT ;  /* 0x000000000000794d */ /* 0x000fea0003800000 */
.L_x_15:
[----:B-1----:R-:W-:-:S04]  /*97a0*/  MOV R7, UR8 ;  /* 0x0000000800077c02 */ /* 0x002fc80008000f00 */
[----:B------:R1:W2:Y:S03]  /*97b0*/  SYNCS.PHASECHK.TRANS64.TRYWAIT P1, [R7+URZ+0x1c050], R6 ;  /* 0x01c05006070075a7 */ /* 0x0002a6000802017f */
[----:B--2---:R-:W-:Y:S05]  /*97c0*/  @!P1 NANOSLEEP.SYNCS 0x989680 ;  /* 0x009896800000995d */ /* 0x004fea0003900000 */
[----:B------:R-:W2:Y:S02]  /*97d0*/  @!P1 SYNCS.PHASECHK.TRANS64 P1, [R7+URZ+0x1c050], R6 ;  /* 0x01c05006070095a7 */ /* 0x000ea4000802007f */
[----:B--2---:R-:W-:Y:S05]  /*97e0*/  @!P1 BRA `(.L_x_15) ;  /* 0xfffffffc00ec9947 */ /* 0x004fea000383ffff */
[----:B------:R-:W-:Y:S05]  /*97f0*/  BRA `(.L_x_105) ;  /* 0xffffff7400c47947 */ /* 0x000fea000383ffff */
.L_x_17:
[----:B--2---:R-:W-:-:S04]  /*9800*/  IMAD.U32 R2, RZ, RZ, UR38 ;  /* 0x00000026ff027e24 */ /* 0x004fc8000f8e00ff */
[----:B------:R2:W3:Y:S03]  /*9810*/  SYNCS.PHASECHK.TRANS64.TRYWAIT P1, [R2+URZ+0x1c000], R9 ;  /* 0x01c00009020075a7 */ /* 0x0004e6000802017f */
[----:B---3--:R-:W-:Y:S05]  /*9820*/  @!P1 NANOSLEEP.SYNCS 0x989680 ;  /* 0x009896800000995d */ /* 0x008fea0003900000 */
[----:B------:R-:W3:Y:S02]  /*9830*/  @!P1 SYNCS.PHASECHK.TRANS64 P1, [R2+URZ+0x1c000], R9 ;  /* 0x01c00009020095a7 */ /* 0x000ee4000802007f */
[----:B---3--:R-:W-:Y:S05]  /*9840*/  @!P1 BRA `(.L_x_17) ;  /* 0xfffffffc00ec9947 */ /* 0x008fea000383ffff */
[----:B------:R-:W-:Y:S05]  /*9850*/  BRA `(.L_x_106) ;  /* 0xffffff7400d07947 */ /* 0x000fea000383ffff */
.L_x_18:
[----:B-1----:R-:W-:-:S04]  /*9860*/  MOV R7, UR4 ;  /* 0x0000000400077c02 */ /* 0x002fc80008000f00 */
[----:B------:R1:W2:Y:S03]  /*9870*/  SYNCS.PHASECHK.TRANS64.TRYWAIT P1, [R7+URZ+-0x8], R2 ;  /* 0xfffff802070075a7 */ /* 0x0002a6000802017f */
[----:B--2---:R-:W-:Y:S05]  /*9880*/  @!P1 NANOSLEEP.SYNCS 0x989680 ;  /* 0x009896800000995d */ /* 0x004fea0003900000 */
[----:B------:R-:W2:Y:S02]  /*9890*/  @!P1 SYNCS.PHASECHK.TRANS64 P1, [R7+URZ+-0x8], R2 ;  /* 0xfffff802070095a7 */ /* 0x000ea4000802007f */
[----:B--2---:R-:W-:Y:S05]  /*98a0*/  @!P1 BRA `(.L_x_18) ;  /* 0xfffffffc00ec9947 */ /* 0x004fea000383ffff */
[----:B------:R-:W-:Y:S05]  /*98b0*/  BRA `(.L_x_107) ;  /* 0xffffff7400cc7947 */ /* 0x000fea000383ffff */
.L_x_20:
[----:B-1----:R-:W-:-:S04]  /*98c0*/  MOV R10, UR38 ;  /* 0x00000026000a7c02 */ /* 0x002fc80008000f00 */
[----:B------:R1:W2:Y:S03]  /*98d0*/  SYNCS.PHASECHK.TRANS64.TRYWAIT P1, [R10+URZ+0x1c008], R9 ;  /* 0x01c008090a0075a7 */ /* 0x0002a6000802017f */
[----:B--2---:R-:W-:Y:S05]  /*98e0*/  @!P1 NANOSLEEP.SYNCS 0x989680 ;  /* 0x009896800000995d */ /* 0x004fea0003900000 */
[----:B------:R-:W2:Y:S02]  /*98f0*/  @!P1 SYNCS.PHASECHK.TRANS64 P1, [R10+URZ+0x1c008], R9 ;  /* 0x01c008090a0095a7 */ /* 0x000ea4000802007f */
[----:B--2---:R-:W-:Y:S05]  /*9900*/  @!P1 BRA `(.L_x_20) ;  /* 0xfffffffc00ec9947 */ /* 0x004fea000383ffff */
[----:B------:R-:W-:Y:S05]  /*9910*/  BRA `(.L_x_108) ;  /* 0xffffff8c00d07947 */ /* 0x000fea000383ffff */
.L_x_25:
[----:B-1----:R-:W-:-:S04]  /*9920*/  MOV R4, UR10 ;  /* 0x0000000a00047c02 */ /* 0x002fc80008000f00 */
[----:B------:R1:W2:Y:S03]  /*9930*/  SYNCS.PHASECHK.TRANS64.TRYWAIT P2, [R4+URZ+0x1c000], R3 ;  /* 0x01c00003040075a7 */ /* 0x0002a6000804017f */
[----:B--2---:R-:W-:Y:S05]  /*9940*/  @!P2 NANOSLEEP.SYNCS 0x989680 ;  /* 0x009896800000a95d */ /* 0x004fea0003900000 */
[----:B------:R-:W2:Y:S02]  /*9950*/  @!P2 SYNCS.PHASECHK.TRANS64 P2, [R4+URZ+0x1c000], R3 ;  /* 0x01c000030400a5a7 */ /* 0x000ea4000804007f */
[----:B--2---:R-:W-:Y:S05]  /*9960*/  @!P2 BRA `(.L_x_25) ;  /* 0xfffffffc00eca947 */ /* 0x004fea000383ffff */
[----:B------:R-:W-:Y:S05]  /*9970*/  BRA `(.L_x_109) ;  /* 0xffffff9000887947 */ /* 0x000fea000383ffff */
.L_x_29:
[----:B-1----:R-:W-:-:S04]  /*9980*/  IMAD.U32 R10, RZ, RZ, UR5 ;  /* 0x00000005ff0a7e24 */ /* 0x002fc8000f8e00ff */
[----:B------:R1:W2:Y:S03]  /*9990*/  SYNCS.PHASECHK.TRANS64.TRYWAIT P2, [R10+URZ+0x1c000], R11 ;  /* 0x01c0000b0a0075a7 */ /* 0x0002a6000804017f */
[----:B--2---:R-:W-:Y:S05]  /*99a0*/  @!P2 NANOSLEEP.SYNCS 0x989680 ;  /* 0x009896800000a95d */ /* 0x004fea0003900000 */
[----:B------:R-:W2:Y:S02]  /*99b0*/  @!P2 SYNCS.PHASECHK.TRANS64 P2, [R10+URZ+0x1c000], R11 ;  /* 0x01c0000b0a00a5a7 */ /* 0x000ea4000804007f */
[----:B--2---:R-:W-:Y:S05]  /*99c0*/  @!P2 BRA `(.L_x_29) ;  /* 0xfffffffc00eca947 */ /* 0x004fea000383ffff */
[----:B------:R-:W-:Y:S05]  /*99d0*/  BRA `(.L_x_28) ;  /* 0xffffffa800707947 */ /* 0x000fea000383ffff */
.L_x_37:
[----:B-1----:R-:W-:-:S04]  /*99e0*/  MOV R4, UR10 ;  /* 0x0000000a00047c02 */ /* 0x002fc80008000f00 */
[----:B------:R1:W2:Y:S03]  /*99f0*/  SYNCS.PHASECHK.TRANS64.TRYWAIT P2, [R4+URZ+0x1c000], R3 ;  /* 0x01c00003040075a7 */ /* 0x0002a6000804017f */
[----:B--2---:R-:W-:Y:S05]  /*9a00*/  @!P2 NANOSLEEP.SYNCS 0x989680 ;  /* 0x009896800000a95d */ /* 0x004fea0003900000 */
[----:B------:R-:W2:Y:S02]  /*9a10*/  @!P2 SYNCS.PHASECHK.TRANS64 P2, [R4+URZ+0x1c000], R3 ;  /* 0x01c000030400a5a7 */ /* 0x000ea4000804007f */
[----:B--2---:R-:W-:Y:S05]  /*9a20*/  @!P2 BRA `(.L_x_37) ;  /* 0xfffffffc00eca947 */ /* 0x004fea000383ffff */
[----:B------:R-:W-:Y:S05]  /*9a30*/  BRA `(.L_x_110) ;  /* 0xffffffac00687947 */ /* 0x000fea000383ffff */
.L_x_41:
[----:B-1----:R-:W-:-:S04]  /*9a40*/  MOV R11, UR5 ;  /* 0x00000005000b7c02 */ /* 0x002fc80008000f00 */
[----:B------:R1:W2:Y:S03]  /*9a50*/  SYNCS.PHASECHK.TRANS64.TRYWAIT P2, [R11+URZ+0x1c000], R10 ;  /* 0x01c0000a0b0075a7 */ /* 0x0002a6000804017f */
[----:B--2---:R-:W-:Y:S05]  /*9a60*/  @!P2 NANOSLEEP.SYNCS 0x989680 ;  /* 0x009896800000a95d */ /* 0x004fea0003900000 */
[----:B------:R-:W2:Y:S02]  /*9a70*/  @!P2 SYNCS.PHASECHK.TRANS64 P2, [R11+URZ+0x1c000], R10 ;  /* 0x01c0000a0b00a5a7 */ /* 0x000ea4000804007f */
[----:B--2---:R-:W-:Y:S05]  /*9a80*/  @!P2 BRA `(.L_x_41) ;  /* 0xfffffffc00eca947 */ /* 0x004fea000383ffff */
[----:B------:R-:W-:Y:S05]  /*9a90*/  BRA `(.L_x_40) ;  /* 0xffffffc8008c7947 */ /* 0x000fea000383ffff */
.L_x_57:
[----:B-1----:R-:W-:-:S04]  /*9aa0*/  MOV R3, UR4 ;  /* 0x0000000400037c02 */ /* 0x002fc80008000f00 */
[----:B------:R1:W2:Y:S03]  /*9ab0*/  SYNCS.PHASECHK.TRANS64.TRYWAIT P0, [R3+URZ+0x8], R0 ;  /* 0x00000800030075a7 */ /* 0x0002a6000800017f */
[----:B--2---:R-:W-:Y:S05]  /*9ac0*/  @!P0 NANOSLEEP.SYNCS 0x989680 ;  /* 0x009896800000895d */ /* 0x004fea0003900000 */
[----:B------:R-:W2:Y:S02]  /*9ad0*/  @!P0 SYNCS.PHASECHK.TRANS64 P0, [R3+URZ+0x8], R0 ;  /* 0x00000800030085a7 */ /* 0x000ea4000800007f */
[----:B--2---:R-:W-:Y:S05]  /*9ae0*/  @!P0 BRA `(.L_x_57) ;  /* 0xfffffffc00ec8947 */ /* 0x004fea000383ffff */
[----:B------:R-:W-:Y:S05]  /*9af0*/  BRA `(.L_x_111) ;  /* 0xffffffd400087947 */ /* 0x000fea000383ffff */
.L_x_75:
[----:B-1----:R1:W2:Y:S02]  /*9b00*/  SYNCS.PHASECHK.TRANS64.TRYWAIT P0, [R4+URZ+0x1c060], R3 ;  /* 0x01c06003040075a7 */ /* 0x0022a4000800017f */
[----:B--2---:R-:W-:Y:S05]  /*9b10*/  @!P0 NANOSLEEP.SYNCS 0x989680 ;  /* 0x009896800000895d */ /* 0x004fea0003900000 */
[----:B------:R-:W2:Y:S02]  /*9b20*/  @!P0 SYNCS.PHASECHK.TRANS64 P0, [R4+URZ+0x1c060], R3 ;  /* 0x01c06003040085a7 */ /* 0x000ea4000800007f */
[----:B--2---:R-:W-:Y:S05]  /*9b30*/  @!P0 BRA `(.L_x_75) ;  /* 0xfffffffc00f08947 */ /* 0x004fea000383ffff */
[----:B------:R-:W-:Y:S05]  /*9b40*/  BRA `(.L_x_112) ;  /* 0xffffffe800c87947 */ /* 0x000fea000383ffff */
.L_x_80:
[----:B-1----:R1:W2:Y:S02]  /*9b50*/  SYNCS.PHASECHK.TRANS64.TRYWAIT P0, [R2+URZ+0x1c028], R5 ;  /* 0x01c02805020075a7 */ /* 0x0022a4000800017f */
[----:B--2---:R-:W-:Y:S05]  /*9b60*/  @!P0 NANOSLEEP.SYNCS 0x989680 ;  /* 0x009896800000895d */ /* 0x004fea0003900000 */
[----:B------:R-:W2:Y:S02]  /*9b70*/  @!P0 SYNCS.PHASECHK.TRANS64 P0, [R2+URZ+0x1c028], R5 ;  /* 0x01c02805020085a7 */ /* 0x000ea4000800007f */
[----:B--2---:R-:W-:Y:S05]  /*9b80*/  @!P0 BRA `(.L_x_80) ;  /* 0xfffffffc00f08947 */ /* 0x004fea000383ffff */
[----:B------:R-:W-:Y:S05]  /*9b90*/  BRA `(.L_x_113) ;  /* 0xffffffec005c7947 */ /* 0x000fea000383ffff */
.L_x_85:
[----:B-1----:R1:W2:Y:S02]  /*9ba0*/  SYNCS.PHASECHK.TRANS64.TRYWAIT P0, [R4+URZ+0x1c060], R5 ;  /* 0x01c06005040075a7 */ /* 0x0022a4000800017f */
[----:B--2---:R-:W-:Y:S05]  /*9bb0*/  @!P0 NANOSLEEP.SYNCS 0x989680 ;  /* 0x009896800000895d */ /* 0x004fea0003900000 */
[----:B------:R-:W2:Y:S02]  /*9bc0*/  @!P0 SYNCS.PHASECHK.TRANS64 P0, [R4+URZ+0x1c060], R5 ;  /* 0x01c06005040085a7 */ /* 0x000ea4000800007f */
[----:B--2---:R-:W-:Y:S05]  /*9bd0*/  @!P0 BRA `(.L_x_85) ;  /* 0xfffffffc00f08947 */ /* 0x004fea000383ffff */
[----:B------:R-:W-:Y:S05]  /*9be0*/  BRA `(.L_x_114) ;  /* 0xffffffec00f47947 */ /* 0x000fea000383ffff */
.L_x_90:
[----:B-1----:R1:W2:Y:S02]  /*9bf0*/  SYNCS.PHASECHK.TRANS64.TRYWAIT P0, [R3+URZ+0x1c028], R4 ;  /* 0x01c02804030075a7 */ /* 0x0022a4000800017f */
[----:B--2---:R-:W-:Y:S05]  /*9c00*/  @!P0 NANOSLEEP.SYNCS 0x989680 ;  /* 0x009896800000895d */ /* 0x004fea0003900000 */
[----:B------:R-:W2:Y:S02]  /*9c10*/  @!P0 SYNCS.PHASECHK.TRANS64 P0, [R3+URZ+0x1c028], R4 ;  /* 0x01c02804030085a7 */ /* 0x000ea4000800007f */
[----:B--2---:R-:W-:Y:S05]  /*9c20*/  @!P0 BRA `(.L_x_90) ;  /* 0xfffffffc00f08947 */ /* 0x004fea000383ffff */
[----:B------:R-:W-:Y:S05]  /*9c30*/  BRA `(.L_x_115) ;  /* 0xfffffff000987947 */ /* 0x000fea000383ffff */
.L_x_96:
[----:B-1----:R1:W2:Y:S02]  /*9c40*/  SYNCS.PHASECHK.TRANS64.TRYWAIT P4, [R7+URZ+0x1c028], R4 ;  /* 0x01c02804070075a7 */ /* 0x0022a4000808017f */
[----:B--2---:R-:W-:Y:S05]  /*9c50*/  @!P4 NANOSLEEP.SYNCS 0x989680 ;  /* 0x009896800000c95d */ /* 0x004fea0003900000 */
[----:B------:R-:W2:Y:S02]  /*9c60*/  @!P4 SYNCS.PHASECHK.TRANS64 P4, [R7+URZ+0x1c028], R4 ;  /* 0x01c028040700c5a7 */ /* 0x000ea4000808007f */
[----:B--2---:R-:W-:Y:S05]  /*9c70*/  @!P4 BRA `(.L_x_96) ;  /* 0xfffffffc00f0c947 */ /* 0x004fea000383ffff */
[----:B------:R-:W-:Y:S05]  /*9c80*/  BRA `(.L_x_116) ;  /* 0xfffffff400647947 */ /* 0x000fea000383ffff */
.L_x_101:
[----:B-1----:R1:W2:Y:S02]  /*9c90*/  SYNCS.PHASECHK.TRANS64.TRYWAIT P4, [R4+URZ+0x1c028], R7 ;  /* 0x01c02807040075a7 */ /* 0x0022a4000808017f */
[----:B--2---:R-:W-:Y:S05]  /*9ca0*/  @!P4 NANOSLEEP.SYNCS 0x989680 ;  /* 0x009896800000c95d */ /* 0x004fea0003900000 */
[----:B------:R-:W2:Y:S02]  /*9cb0*/  @!P4 SYNCS.PHASECHK.TRANS64 P4, [R4+URZ+0x1c028], R7 ;  /* 0x01c028070400c5a7 */ /* 0x000ea4000808007f */
[----:B--2---:R-:W-:Y:S05]  /*9cc0*/  @!P4 BRA `(.L_x_101) ;  /* 0xfffffffc00f0c947 */ /* 0x004fea000383ffff */
[----:B------:R-:W-:Y:S05]  /*9cd0*/  BRA `(.L_x_117) ;  /* 0xfffffff800087947 */ /* 0x000fea000383ffff */
        .weak           $__internal_0_$__cuda_sm20_rcp_rn_f32_slowpath
        .type           $__internal_0_$__cuda_sm20_rcp_rn_f32_slowpath,@function
        .size           $__internal_0_$__cuda_sm20_rcp_rn_f32_slowpath,(.L_x_123 - $__internal_0_$__cuda_sm20_rcp_rn_f32_slowpath)
$__internal_0_$__cuda_sm20_rcp_rn_f32_slowpath:
[----:B------:R-:W-:Y:S01]  /*9ce0*/  IMAD.SHL.U32 R0, R2, 0x2, RZ ;  /* 0x0000000202007824 */ /* 0x000fe200078e00ff */
[----:B------:R-:W-:Y:S04]  /*9cf0*/  BSSY B2, `(.L_x_118) ;  /* 0x0000030000027945 */ /* 0x000fe80003800000 */
[----:B------:R-:W-:-:S04]  /*9d00*/  SHF.R.U32.HI R18, RZ, 0x18, R0 ;  /* 0x00000018ff127819 */ /* 0x000fc80000011600 */
[----:B------:R-:W-:-:S13]  /*9d10*/  ISETP.NE.U32.AND P0, PT, R18, RZ, PT ;  /* 0x000000ff1200720c */ /* 0x000fda0003f05070 */
[----:B------:R-:W-:Y:S05]  /*9d20*/  @P0 BRA `(.L_x_119) ;  /* 0x0000000000280947 */ /* 0x000fea0003800000 */
[----:B------:R-:W-:-:S04]  /*9d30*/  SHF.L.U32 R0, R2, 0x1, RZ ;  /* 0x0000000102007819 */ /* 0x000fc800000006ff */
[----:B------:R-:W-:-:S13]  /*9d40*/  ISETP.NE.AND P0, PT, R0, RZ, PT ;  /* 0x000000ff0000720c */ /* 0x000fda0003f05270 */
[----:B------:R-:W-:Y:S01]  /*9d50*/  @P0 FFMA R8, R2, 1.84467440737095516160e+19, RZ ;  /* 0x5f80000002080823 */ /* 0x000fe200000000ff */
[----:B------:R-:W-:Y:S08]  /*9d60*/  @!P0 MUFU.RCP R3, R2 ;  /* 0x0000000200038308 */ /* 0x000ff00000001000 */
[----:B------:R-:W1:Y:S02]  /*9d70*/  @P0 MUFU.RCP R13, R8 ;  /* 0x00000008000d0308 */ /* 0x000e640000001000 */
[----:B-1----:R-:W-:-:S04]  /*9d80*/  @P0 FFMA R0, R8, R13, -1 ;  /* 0xbf80000008000423 */ /* 0x002fc8000000000d */
[----:B------:R-:W-:-:S04]  /*9d90*/  @P0 FADD.FTZ R0, -R0, -RZ ;  /* 0x800000ff00000221 */ /* 0x000fc80000010100 */
[----:B------:R-:W-:-:S04]  /*9da0*/  @P0 FFMA R0, R13, R0, R13 ;  /* 0x000000000d000223 */ /* 0x000fc8000000000d */
[----:B------:R-:W-:Y:S01]  /*9db0*/  @P0 FFMA R3, R0, 1.84467440737095516160e+19, RZ ;  /* 0x5f80000000030823 */ /* 0x000fe200000000ff */
[----:B------:R-:W-:Y:S06]  /*9dc0*/  BRA `(.L_x_120) ;  /* 0x0000000000887947 */ /* 0x000fec0003800000 */
.L_x_119:
[----:B------:R-:W-:-:S04]  /*9dd0*/  IADD3 R19, R18, -0xfd, RZ ;  /* 0xffffff0312137810 */ /* 0x000fc80007ffe0ff */
[----:B------:R-:W-:-:S13]  /*9de0*/  ISETP.GT.U32.AND P0, PT, R19, 0x1, PT ;  /* 0x000000011300780c */ /* 0x000fda0003f04070 */
[----:B------:R-:W-:Y:S05]  /*9df0*/  @P0 BRA `(.L_x_121) ;  /* 0x0000000000780947 */ /* 0x000fea0003800000 */
[----:B------:R-:W-:Y:S02]  /*9e00*/  LOP3.LUT R0, R2, 0x7fffff, RZ, 0xc0, !PT ;  /* 0x007fffff02007812 */ /* 0x000fe400078ec0ff */
[----:B------:R-:W-:Y:S02]  /*9e10*/  MOV R14, 0x3 ;  /* 0x00000003000e7802 */ /* 0x000fe40000000f00 */
[----:B------:R-:W-:Y:S02]  /*9e20*/  LOP3.LUT R0, R0, 0x3f800000, RZ, 0xfc, !PT ;  /* 0x3f80000000007812 */ /* 0x000fe400078efcff */
[----:B------:R-:W-:Y:S02]  /*9e30*/  SHF.L.U32 R14, R14, R19, RZ ;  /* 0x000000130e0e7219 */ /* 0x000fe400000006ff */
[----:B------:R-:W1:Y:S02]  /*9e40*/  MUFU.RCP R3, R0 ;  /* 0x0000000000037308 */ /* 0x000e640000001000 */
[----:B-1----:R-:W-:-:S04]  /*9e50*/  FFMA R8, R0, R3, -1 ;  /* 0xbf80000000087423 */ /* 0x002fc80000000003 */
[----:B------:R-:W-:-:S04]  /*9e60*/  FADD.FTZ R8, -R8, -RZ ;  /* 0x800000ff08087221 */ /* 0x000fc80000010100 */
[CCC-:B------:R-:W-:Y:S01]  /*9e70*/  FFMA.RM R12, R3.reuse, R8.reuse, R3.reuse ;  /* 0x00000008030c7223 */ /* 0x1c0fe20000004003 */
[----:B------:R-:W-:-:S04]  /*9e80*/  FFMA.RP R13, R3, R8, R3 ;  /* 0x00000008030d7223 */ /* 0x000fc80000008003 */
[C---:B------:R-:W-:Y:S02]  /*9e90*/  LOP3.LUT R3, R12.reuse, 0x7fffff, RZ, 0xc0, !PT ;  /* 0x007fffff0c037812 */ /* 0x040fe400078ec0ff */
[----:B------:R-:W-:Y:S02]  /*9ea0*/  FSETP.NEU.FTZ.AND P0, PT, R12, R13, PT ;  /* 0x0000000d0c00720b */ /* 0x000fe40003f1d000 */
[----:B------:R-:W-:Y:S02]  /*9eb0*/  LOP3.LUT R3, R3, 0x800000, RZ, 0xfc, !PT ;  /* 0x0080000003037812 */ /* 0x000fe400078efcff */
[----:B------:R-:W-:Y:S02]  /*9ec0*/  SEL R8, RZ, 0xffffffff, !P0 ;  /* 0xffffffffff087807 */ /* 0x000fe40004000000 */
[----:B------:R-:W-:-:S03]  /*9ed0*/  LOP3.LUT R14, R14, R3, RZ, 0xc0, !PT ;  /* 0x000000030e0e7212 */ /* 0x000fc600078ec0ff */
[----:B------:R-:W-:Y:S01]  /*9ee0*/  IMAD.MOV R8, RZ, RZ, -R8 ;  /* 0x000000ffff087224 */ /* 0x000fe200078e0a08 */
[----:B------:R-:W-:-:S04]  /*9ef0*/  SHF.R.U32.HI R14, RZ, R19, R14 ;  /* 0x00000013ff0e7219 */ /* 0x000fc8000001160e */
[----:B------:R-:W-:Y:S02]  /*9f00*/  LOP3.LUT P1, RZ, R8, R19, R3, 0xf8, !PT ;  /* 0x0000001308ff7212 */ /* 0x000fe4000782f803 */
[C---:B------:R-:W-:Y:S02]  /*9f10*/  LOP3.LUT P0, RZ, R14.reuse, 0x1, RZ, 0xc0, !PT ;  /* 0x000000010eff7812 */ /* 0x040fe4000780c0ff */
[----:B------:R-:W-:-:S04]  /*9f20*/  LOP3.LUT P2, RZ, R14, 0x2, RZ, 0xc0, !PT ;  /* 0x000000020eff7812 */ /* 0x000fc8000784c0ff */
[----:B------:R-:W-:Y:S02]  /*9f30*/  PLOP3.LUT P0, PT, P0, P1, P2, 0xe0, 0x0 ;  /* 0x000000000000781c */ /* 0x000fe40000703c20 */
[----:B------:R-:W-:Y:S02]  /*9f40*/  LOP3.LUT P1, RZ, R2, 0x7fffff, RZ, 0xc0, !PT ;  /* 0x007fffff02ff7812 */ /* 0x000fe4000782c0ff */
[----:B------:R-:W-:-:S04]  /*9f50*/  SEL R0, RZ, 0x1, !P0 ;  /* 0x00000001ff007807 */ /* 0x000fc80004000000 */
[----:B------:R-:W-:-:S04]  /*9f60*/  IADD3 R0, -R0, RZ, RZ ;  /* 0x000000ff00007210 */ /* 0x000fc80007ffe1ff */
[----:B------:R-:W-:Y:S02]  /*9f70*/  ISETP.GE.AND P0, PT, R0, RZ, PT ;  /* 0x000000ff0000720c */ /* 0x000fe40003f06270 */
[----:B------:R-:W-:-:S04]  /*9f80*/  IADD3 R0, R18, -0xfc, RZ ;  /* 0xffffff0412007810 */ /* 0x000fc80007ffe0ff */
[----:B------:R-:W-:-:S07]  /*9f90*/  SHF.R.U32.HI R3, RZ, R0, R3 ;  /* 0x00000000ff037219 */ /* 0x000fce0000011603 */
[----:B------:R-:W-:-:S05]  /*9fa0*/  @!P0 IADD3 R3, R3, 0x1, RZ ;  /* 0x0000000103038810 */ /* 0x000fca0007ffe0ff */
[----:B------:R-:W-:-:S05]  /*9fb0*/  @!P1 IMAD.SHL.U32 R3, R3, 0x2, RZ ;  /* 0x0000000203039824 */ /* 0x000fca00078e00ff */
[----:B------:R-:W-:Y:S01]  /*9fc0*/  LOP3.LUT R3, R3, 0x80000000, R2, 0xf8, !PT ;  /* 0x8000000003037812 */ /* 0x000fe200078ef802 */
[----:B------:R-:W-:Y:S06]  /*9fd0*/  BRA `(.L_x_120) ;  /* 0x0000000000047947 */ /* 0x000fec0003800000 */
.L_x_121:
[----:B------:R1:W2:Y:S02]  /*9fe0*/  MUFU.RCP R3, R2 ;  /* 0x0000000200037308 */ /* 0x0002a40000001000 */
.L_x_120:
[----:B------:R-:W-:Y:S05]  /*9ff0*/  BSYNC B2 ;  /* 0x0000000000027941 */ /* 0x000fea0003800000 */
.L_x_118:
[----:B--2---:R-:W-:Y:S02]  /*a000*/  MOV R0, R3 ;  /* 0x0000000300007202 */ /* 0x004fe40000000f00 */
[----:B-1----:R-:W-:Y:S02]  /*a010*/  MOV R2, R15 ;  /* 0x0000000f00027202 */ /* 0x002fe40000000f00 */
[----:B------:R-:W-:-:S04]  /*a020*/  MOV R3, 0x0 ;  /* 0x0000000000037802 */ /* 0x000fc80000000f00 */
[----:B------:R-:W-:Y:S05]  /*a030*/  RET.REL.NODEC R2 `(_ZN7cutlass13device_kernelINS_4fmha6kernel28FmhaKernelTmaWarpSpecializedINS1_10collective30FmhaMainloopTmaWarpSpecializedINS_6half_tEffN4cute5tupleIJNS7_1CILi128EEENS9_ILi64EEESA_EEENS8_IJiNS9_ILi1EEENS8_IJiiEEEEEESF_SF_NS4_12CausalFusionEJEEENS4_15FmhaFwdEpilogueIS6_fNS8_IJSB_SA_SB_EEEEENS2_23IndividualTileSchedulerEJEEEEEvNT_6ParamsE) ;  /* 0xffffff5c02f07950 */ /* 0x000fea0003c3ffff */
.L_x_122:
[----:B------:R-:W-:-:S00]  /*a040*/  BRA `(.L_x_122) ;  /* 0xfffffffc00fc7947 */ /* 0x000fc0000383ffff */
[----:B------:R-:W-:-:S00]  /*a050*/  NOP ;  /* 0x0000000000007918 */ /* 0x000fc00000000000 */
        /* <DEDUP_REMOVED lines=10> */
.L_x_123:


//--------------------- .nv.global.init           --------------------------
	.section	.nv.global.init,"aw",@progbits
.nv.global.init:
	.type		$str$24,@object
	.size		$str$24,($str$25 - $str$24)
$str$24:
        /*0000*/ 	.byte	0x28, 0x61, 0x64, 0x64, 0x72, 0x65, 0x73, 0x73, 0x20, 0x26, 0x20, 0x6d, 0x61, 0x73, 0x6b, 0x29
        /*0010*/ 	.byte	0x20, 0x3d, 0x3d, 0x20, 0x30, 0x00
	.type		$str$25,@object
	.size		$str$25,(__unnamed_1 - $str$25)
$str$25:
        /*0016*/ 	.byte	0x2f, 0x74, 0x6d, 0x70, 0x2f, 0x63, 0x75, 0x74, 0x6c, 0x61, 0x73, 0x73, 0x5f, 0x73, 0x77, 0x65
        /*0026*/ 	.byte	0x65, 0x70, 0x5f, 0x73, 0x72, 0x63, 0x2f, 0x69, 0x6e, 0x63, 0x6c, 0x75, 0x64, 0x65, 0x2f, 0x63
        /*0036*/ 	.byte	0x75, 0x74, 0x65, 0x2f, 0x70, 0x6f, 0x69, 0x6e, 0x74, 0x65, 0x72, 0x5f, 0x66, 0x6c, 0x61, 0x67
        /*0046*/ 	.byte	0x67, 0x65, 0x64, 0x2e, 0x68, 0x70, 0x70, 0x00
	.type		__unnamed_1,@object
	.size		__unnamed_1,(__unnamed_2 - __unnamed_1)
__unnamed_1:
        /*004e*/ 	.byte	0x61, 0x75, 0x74, 0x6f, 0x20, 0x63, 0x75, 0x74, 0x65, 0x3a, 0x3a, 0x61, 0x73, 0x5f, 0x70, 0x6f
        /* <DEDUP_REMOVED lines=27> */
        /*020e*/ 	.byte	0x3e, 0x3e, 0x3e, 0x3e, 0x3e, 0x5d, 0x00
	.type		__unnamed_2,@object
	.size		__unnamed_2,(.L_1 - __unnamed_2)
__unnamed_2:
        /* <DEDUP_REMOVED lines=29> */
.L_1:


//--------------------- .nv.shared._ZN7cutlass13device_kernelINS_4fmha6kernel28FmhaKernelTmaWarpSpecializedINS1_10collective30FmhaMainloopTmaWarpSpecializedINS_6half_tEffN4cute5tupleIJNS7_1CILi128EEENS9_ILi64EEESA_EEENS8_IJiNS9_ILi1EEENS8_IJiiEEEEEESF_SF_NS4_12CausalFusionEJEEENS4_15FmhaFwdEpilogueIS6_fNS8_IJSB_SA_SB_EEEEENS2_23IndividualTileSchedulerEJEEEEEvNT_6ParamsE --------------------------
	.section	.nv.shared._ZN7cutlass13device_kernelINS_4fmha6kernel28FmhaKernelTmaWarpSpecializedINS1_10collective30FmhaMainloopTmaWarpSpecializedINS_6half_tEffN4cute5tupleIJNS7_1CILi128EEENS9_ILi64EEESA_EEENS8_IJiNS9_ILi1EEENS8_IJiiEEEEEESF_SF_NS4_12CausalFusionEJEEENS4_15FmhaFwdEpilogueIS6_fNS8_IJSB_SA_SB_EEEEENS2_23IndividualTileSchedulerEJEEEEEvNT_6ParamsE,"aw",@nobits
	.sectionflags	@""
	.align	16
	.zero		1024


//--------------------- .nv.shared.reserved.0     --------------------------
	.section	.nv.shared.reserved.0,"aw",@nobits
	.weak		__nv_reservedSMEM_offset_0_alias
	.size		__nv_reservedSMEM_offset_0_alias, 0, 0
	.other		__nv_reservedSMEM_offset_0_alias,@"STO_CUDA_RESERVED_SHARED STV_DEFAULT"
__nv_reservedSMEM_offset_0_alias:
	.zero		0


//--------------------- .nv.global                --------------------------
	.section	.nv.global,"aw",@nobits
.nv.global:
	.type		_ZN39_INTERNAL_5e059424_4_k_cu_52f0c0fc_28054cute1_E,@object
	.size		_ZN39_INTERNAL_5e059424_4_k_cu_52f0c0fc_28054cute1_E,(_ZN39_INTERNAL_5e059424_4_k_cu_52f0c0fc_28054cuda3std3__45__cpo6cbeginE - _ZN39_INTERNAL_5e059424_4_k_cu_52f0c0fc_28054cute1_E)
_ZN39_INTERNAL_5e059424_4_k_cu_52f0c0fc_28054cute1_E:
	.zero		1
	.type		_ZN39_INTERNAL_5e059424_4_k_cu_52f0c0fc_28054cuda3std3__45__cpo6cbeginE,@object
	.size		_ZN39_INTERNAL_5e059424_4_k_cu_52f0c0fc_28054cuda3std3__45__cpo6cbeginE,(_ZN39_INTERNAL_5e059424_4_k_cu_52f0c0fc_28054cuda3std3__48in_placeE - _ZN39_INTERNAL_5e059424_4_k_cu_52f0c0fc_28054cuda3std3__45__cpo6cbeginE)
_ZN39_INTERNAL_5e059424_4_k_cu_52f0c0fc_28054cuda3std3__45__cpo6cbeginE:
	.zero		1
	.type		_ZN39_INTERNAL_5e059424_4_k_cu_52f0c0fc_28054cuda3std3__48in_placeE,@object
	.size		_ZN39_INTERNAL_5e059424_4_k_cu_52f0c0fc_28054cuda3std3__48in_placeE,(_ZN39_INTERNAL_5e059424_4_k_cu_52f0c0fc_28054cuda3std6ranges3__45__cpo9iter_moveE - _ZN39_INTERNAL_5e059424_4_k_cu_52f0c0fc_28054cuda3std3__48in_placeE)
_ZN39_INTERNAL_5e059424_4_k_cu_52f0c0fc_28054cuda3std3__48in_placeE:
	.zero		1
	.type		_ZN39_INTERNAL_5e059424_4_k_cu_52f0c0fc_28054cuda3std6ranges3__45__cpo9iter_moveE,@object
	.size		_ZN39_INTERNAL_5e059424_4_k_cu_52f0c0fc_28054cuda3std6ranges3__45__cpo9iter_moveE,(_ZN39_INTERNAL_5e059424_4_k_cu_52f0c0fc_28054cuda3std3__45__cpo5beginE - _ZN39_INTERNAL_5e059424_4_k_cu_52f0c0fc_28054cuda3std6ranges3__45__cpo9iter_moveE)
_ZN39_INTERNAL_5e059424_4_k_cu_52f0c0fc_28054cuda3std6ranges3__45__cpo9iter_moveE:
	.zero		1
	.type		_ZN39_INTERNAL_5e059424_4_k_cu_52f0c0fc_28054cuda3std3__45__cpo5beginE,@object
	.size		_ZN39_INTERNAL_5e059424_4_k_cu_52f0c0fc_28054cuda3std3__45__cpo5beginE,(_ZN39_INTERNAL_5e059424_4_k_cu_52f0c0fc_28054cuda3std3__441_GLOBAL__N__5e059424_4_k_cu_52f0c0fc_28056ignoreE - _ZN39_INTERNAL_5e059424_4_k_cu_52f0c0fc_28054cuda3std3__45__cpo5beginE)
_ZN39_INTERNAL_5e059424_4_k_cu_52f0c0fc_28054cuda3std3__45__cpo5beginE:
	.zero		1
	.type		_ZN39_INTERNAL_5e059424_4_k_cu_52f0c0fc_28054cuda3std3__441_GLOBAL__N__5e059424_4_k_cu_52f0c0fc_28056ignoreE,@object
	.size		_ZN39_INTERNAL_5e059424_4_k_cu_52f0c0fc_28054cuda3std3__441_GLOBAL__N__5e059424_4_k_cu_52f0c0fc_28056ignoreE,(_ZN39_INTERNAL_5e059424_4_k_cu_52f0c0fc_28054cute7productE - _ZN39_INTERNAL_5e059424_4_k_cu_52f0c0fc_28054cuda3std3__441_GLOBAL__N__5e059424_4_k_cu_52f0c0fc_28056ignoreE)
_ZN39_INTERNAL_5e059424_4_k_cu_52f0c0fc_28054cuda3std3__441_GLOBAL__N__5e059424_4_k_cu_52f0c0fc_28056ignoreE:
	.zero		1
	.type		_ZN39_INTERNAL_5e059424_4_k_cu_52f0c0fc_28054cute7productE,@object
	.size		_ZN39_INTERNAL_5e059424_4_k_cu_52f0c0fc_28054cute7productE,(_ZN39_INTERNAL_5e059424_4_k_cu_52f0c0fc_28054cuda3std3__45__cpo3endE - _ZN39_INTERNAL_5e059424_4_k_cu_52f0c0fc_28054cute7productE)
_ZN39_INTERNAL_5e059424_4_k_cu_52f0c0fc_28054cute7productE:
	.zero		1
	.type		_ZN39_INTERNAL_5e059424_4_k_cu_52f0c0fc_28054cuda3std3__45__cpo3endE,@object
	.size		_ZN39_INTERNAL_5e059424_4_k_cu_52f0c0fc_28054cuda3std3__45__cpo3endE,(_ZN39_INTERNAL_5e059424_4_k_cu_52f0c0fc_28054cuda3std3__419piecewise_constructE - _ZN39_INTERNAL_5e059424_4_k_cu_52f0c0fc_28054cuda3std3__45__cpo3endE)
_ZN39_INTERNAL_5e059424_4_k_cu_52f0c0fc_28054cuda3std3__45__cpo3endE:
	.zero		1
	.type		_ZN39_INTERNAL_5e059424_4_k_cu_52f0c0fc_28054cuda3std3__419piecewise_constructE,@object
	.size		_ZN39_INTERNAL_5e059424_4_k_cu_52f0c0fc_28054cuda3std3__419piecewise_constructE,(_ZN39_INTERNAL_5e059424_4_k_cu_52f0c0fc_28054cuda3std3__45__cpo4cendE - _ZN39_INTERNAL_5e059424_4_k_cu_52f0c0fc_28054cuda3std3__419piecewise_constructE)
_ZN39_INTERNAL_5e059424_4_k_cu_52f0c0fc_28054cuda3std3__419piecewise_constructE:
	.zero		1
	.type		_ZN39_INTERNAL_5e059424_4_k_cu_52f0c0fc_28054cuda3std3__45__cpo4cendE,@object
	.size		_ZN39_INTERNAL_5e059424_4_k_cu_52f0c0fc_28054cuda3std3__45__cpo4cendE,(_ZN39_INTERNAL_5e059424_4_k_cu_52f0c0fc_28054cuda3std6ranges3__45__cpo4swapE - _ZN39_INTERNAL_5e059424_4_k_cu_52f0c0fc_28054cuda3std3__45__cpo4cendE)
_ZN39_INTERNAL_5e059424_4_k_cu_52f0c0fc_28054cuda3std3__45__cpo4cendE:
	.zero		1
	.type		_ZN39_INTERNAL_5e059424_4_k_cu_52f0c0fc_28054cuda3std6ranges3__45__cpo4swapE,@object
	.size		_ZN39_INTERNAL_5e059424_4_k_cu_52f0c0fc_28054cuda3std6ranges3__45__cpo4swapE,(.L_9 - _ZN39_INTERNAL_5e059424_4_k_cu_52f0c0fc_28054cuda3std6ranges3__45__cpo4swapE)
_ZN39_INTERNAL_5e059424_4_k_cu_52f0c0fc_28054cuda3std6ranges3__45__cpo4swapE:
	.zero		1
.L_9:


//--------------------- .nv.constant0._ZN7cutlass13device_kernelINS_4fmha6kernel28FmhaKernelTmaWarpSpecializedINS1_10collective30FmhaMainloopTmaWarpSpecializedINS_6half_tEffN4cute5tupleIJNS7_1CILi128EEENS9_ILi64EEESA_EEENS8_IJiNS9_ILi1EEENS8_IJiiEEEEEESF_SF_NS4_12CausalFusionEJEEENS4_15FmhaFwdEpilogueIS6_fNS8_IJSB_SA_SB_EEEEENS2_23IndividualTileSchedulerEJEEEEEvNT_6ParamsE --------------------------
	.section	.nv.constant0._ZN7cutlass13device_kernelINS_4fmha6kernel28FmhaKernelTmaWarpSpecializedINS1_10collective30FmhaMainloopTmaWarpSpecializedINS_6half_tEffN4cute5tupleIJNS7_1CILi128EEENS9_ILi64EEESA_EEENS8_IJiNS9_ILi1EEENS8_IJiiEEEEEESF_SF_NS4_12CausalFusionEJEEENS4_15FmhaFwdEpilogueIS6_fNS8_IJSB_SA_SB_EEEEENS2_23IndividualTileSchedulerEJEEEEEvNT_6ParamsE,"a",@progbits
	.sectionflags	@""
	.align	4
.nv.constant0._ZN7cutlass13device_kernelINS_4fmha6kernel28FmhaKernelTmaWarpSpecializedINS1_10collective30FmhaMainloopTmaWarpSpecializedINS_6half_tEffN4cute5tupleIJNS7_1CILi128EEENS9_ILi64EEESA_EEENS8_IJiNS9_ILi1EEENS8_IJiiEEEEEESF_SF_NS4_12CausalFusionEJEEENS4_15FmhaFwdEpilogueIS6_fNS8_IJSB_SA_SB_EEEEENS2_23IndividualTileSchedulerEJEEEEEvNT_6ParamsE:
	.zero		2688


//--------------------- SYMBOLS --------------------------

	.type		.nv.reservedSmem.offset0,@object
	.size		.nv.reservedSmem.offset0,0x4
	.type		__assertfail,@function
